//
// Generated by NVIDIA NVVM Compiler
//
// Compiler Build ID: CL-36424714
// Cuda compilation tools, release 13.0, V13.0.88
// Based on NVVM 20.0.0
//

.version 9.0
.target sm_100
.address_size 64

	// .globl	_Z19game_of_life_kernelPKmPmii

.visible .entry _Z19game_of_life_kernelPKmPmii(
	.param .u64 .ptr .align 1 _Z19game_of_life_kernelPKmPmii_param_0,
	.param .u64 .ptr .align 1 _Z19game_of_life_kernelPKmPmii_param_1,
	.param .u32 _Z19game_of_life_kernelPKmPmii_param_2,
	.param .u32 _Z19game_of_life_kernelPKmPmii_param_3
)
{
	.reg .pred 	%p<146>;
	.reg .b32 	%r<1479>;
	.reg .b64 	%rd<711>;

	ld.param.u64 	%rd224, [_Z19game_of_life_kernelPKmPmii_param_0];
	ld.param.u32 	%r17, [_Z19game_of_life_kernelPKmPmii_param_2];
	ld.param.u32 	%r18, [_Z19game_of_life_kernelPKmPmii_param_3];
	cvta.to.global.u64 	%rd1, %rd224;
	mov.u32 	%r19, %ctaid.x;
	mov.u32 	%r20, %ntid.x;
	mov.u32 	%r21, %tid.x;
	mad.lo.s32 	%r1, %r19, %r20, %r21;
	mov.u32 	%r22, %ctaid.y;
	mov.u32 	%r23, %ntid.y;
	mov.u32 	%r24, %tid.y;
	mad.lo.s32 	%r2, %r22, %r23, %r24;
	setp.ge.s32 	%p1, %r2, %r17;
	setp.ge.s32 	%p2, %r1, %r18;
	or.pred  	%p3, %p1, %p2;
	@%p3 bra 	$L__BB0_276;
	mul.lo.s32 	%r3, %r18, %r2;
	add.s32 	%r4, %r3, %r1;
	mul.wide.s32 	%rd226, %r4, 8;
	add.s64 	%rd2, %rd1, %rd226;
	ld.global.nc.u64 	%rd3, [%rd2];
	setp.eq.s32 	%p4, %r2, 0;
	mov.b64 	%rd633, 0;
	mov.u64 	%rd634, %rd633;
	mov.u64 	%rd635, %rd633;
	@%p4 bra 	$L__BB0_6;
	sub.s32 	%r25, %r3, %r18;
	add.s32 	%r26, %r25, %r1;
	mul.wide.s32 	%rd228, %r26, 8;
	add.s64 	%rd4, %rd1, %rd228;
	ld.global.nc.u64 	%rd635, [%rd4];
	setp.lt.s32 	%p5, %r1, 1;
	mov.b64 	%rd634, 0;
	@%p5 bra 	$L__BB0_4;
	ld.global.nc.u64 	%rd634, [%rd4+-8];
$L__BB0_4:
	add.s32 	%r27, %r18, -1;
	setp.ge.s32 	%p6, %r1, %r27;
	mov.b64 	%rd633, 0;
	@%p6 bra 	$L__BB0_6;
	ld.global.nc.u64 	%rd230, [%rd4+8];
	shl.b64 	%rd633, %rd230, 63;
$L__BB0_6:
	add.s32 	%r5, %r17, -1;
	setp.ge.u32 	%p7, %r2, %r5;
	mov.b64 	%rd637, 0;
	mov.u64 	%rd638, %rd637;
	mov.u64 	%rd639, %rd637;
	@%p7 bra 	$L__BB0_11;
	mul.wide.s32 	%rd233, %r18, 8;
	add.s64 	%rd12, %rd2, %rd233;
	ld.global.nc.u64 	%rd639, [%rd12];
	setp.lt.s32 	%p8, %r1, 1;
	mov.b64 	%rd638, 0;
	@%p8 bra 	$L__BB0_9;
	ld.global.nc.u64 	%rd638, [%rd12+-8];
$L__BB0_9:
	add.s32 	%r28, %r18, -1;
	setp.ge.s32 	%p9, %r1, %r28;
	mov.b64 	%rd637, 0;
	@%p9 bra 	$L__BB0_11;
	ld.global.nc.u64 	%rd235, [%rd12+8];
	shl.b64 	%rd637, %rd235, 63;
$L__BB0_11:
	setp.lt.s32 	%p10, %r1, 1;
	mov.b64 	%rd640, 0;
	@%p10 bra 	$L__BB0_13;
	ld.global.nc.u64 	%rd237, [%rd2+-8];
	shr.u64 	%rd640, %rd237, 63;
$L__BB0_13:
	add.s32 	%r6, %r18, -1;
	setp.ge.s32 	%p11, %r1, %r6;
	mov.b32 	%r1478, 0;
	@%p11 bra 	$L__BB0_15;
	ld.global.nc.u32 	%r30, [%rd2+8];
	and.b32  	%r1478, %r30, 1;
$L__BB0_15:
	setp.eq.s32 	%p12, %r2, 0;
	mov.b64 	%rd641, 0;
	mov.u64 	%rd642, %rd641;
	mov.u64 	%rd643, %rd641;
	@%p12 bra 	$L__BB0_17;
	setp.lt.s32 	%p13, %r1, %r6;
	setp.gt.s32 	%p14, %r1, 0;
	shl.b64 	%rd239, %rd635, 1;
	shr.u64 	%rd240, %rd634, 63;
	selp.b64 	%rd241, %rd240, 0, %p14;
	or.b64  	%rd643, %rd239, %rd241;
	shr.u64 	%rd242, %rd635, 1;
	selp.b64 	%rd243, %rd633, 0, %p13;
	or.b64  	%rd641, %rd242, %rd243;
	mov.u64 	%rd642, %rd635;
$L__BB0_17:
	setp.ge.u32 	%p15, %r2, %r5;
	shl.b64 	%rd245, %rd3, 1;
	or.b64  	%rd27, %rd640, %rd245;
	mov.b64 	%rd644, 0;
	mov.u64 	%rd645, %rd644;
	mov.u64 	%rd646, %rd644;
	@%p15 bra 	$L__BB0_19;
	setp.lt.s32 	%p16, %r1, %r6;
	setp.gt.s32 	%p17, %r1, 0;
	shl.b64 	%rd246, %rd639, 1;
	shr.u64 	%rd247, %rd638, 63;
	selp.b64 	%rd248, %rd247, 0, %p17;
	or.b64  	%rd644, %rd246, %rd248;
	shr.u64 	%rd249, %rd639, 1;
	selp.b64 	%rd250, %rd637, 0, %p16;
	or.b64  	%rd646, %rd249, %rd250;
	mov.u64 	%rd645, %rd639;
$L__BB0_19:
	cvt.u32.u64 	%r9, %rd643;
	and.b32  	%r32, %r9, 1;
	cvt.u32.u64 	%r10, %rd642;
	and.b32  	%r33, %r10, 1;
	add.s32 	%r34, %r32, %r33;
	cvt.u32.u64 	%r11, %rd641;
	and.b32  	%r35, %r11, 1;
	add.s32 	%r36, %r34, %r35;
	cvt.u32.u64 	%r37, %rd640;
	add.s32 	%r38, %r36, %r37;
	cvt.u32.u64 	%r12, %rd3;
	shr.u32 	%r39, %r12, 1;
	and.b32  	%r40, %r39, 1;
	add.s32 	%r41, %r38, %r40;
	cvt.u32.u64 	%r13, %rd644;
	and.b32  	%r42, %r13, 1;
	add.s32 	%r43, %r41, %r42;
	cvt.u32.u64 	%r14, %rd645;
	and.b32  	%r44, %r14, 1;
	add.s32 	%r45, %r43, %r44;
	cvt.u32.u64 	%r15, %rd646;
	and.b32  	%r46, %r15, 1;
	add.s32 	%r31, %r45, %r46;
	mov.b64 	%rd647, 1;
	setp.eq.s32 	%p18, %r31, 3;
	@%p18 bra 	$L__BB0_23;
	setp.ne.s32 	%p19, %r31, 2;
	@%p19 bra 	$L__BB0_22;
	and.b64  	%rd647, %rd3, 1;
	bra.uni 	$L__BB0_23;
$L__BB0_22:
	mov.b64 	%rd647, 0;
$L__BB0_23:
	shr.u32 	%r48, %r9, 1;
	and.b32  	%r49, %r48, 1;
	shr.u32 	%r50, %r10, 1;
	and.b32  	%r51, %r50, 1;
	add.s32 	%r52, %r49, %r51;
	shr.u32 	%r53, %r11, 1;
	and.b32  	%r54, %r53, 1;
	add.s32 	%r55, %r52, %r54;
	cvt.u32.u64 	%r16, %rd27;
	shr.u32 	%r56, %r16, 1;
	and.b32  	%r57, %r56, 1;
	add.s32 	%r58, %r55, %r57;
	shr.u32 	%r59, %r12, 2;
	and.b32  	%r60, %r59, 1;
	add.s32 	%r61, %r58, %r60;
	shr.u32 	%r62, %r13, 1;
	and.b32  	%r63, %r62, 1;
	add.s32 	%r64, %r61, %r63;
	shr.u32 	%r65, %r14, 1;
	and.b32  	%r66, %r65, 1;
	add.s32 	%r67, %r64, %r66;
	shr.u32 	%r68, %r15, 1;
	and.b32  	%r69, %r68, 1;
	add.s32 	%r47, %r67, %r69;
	mov.b64 	%rd648, 2;
	setp.eq.s32 	%p20, %r47, 3;
	@%p20 bra 	$L__BB0_27;
	setp.ne.s32 	%p21, %r47, 2;
	@%p21 bra 	$L__BB0_26;
	and.b64  	%rd648, %rd3, 2;
	bra.uni 	$L__BB0_27;
$L__BB0_26:
	mov.b64 	%rd648, 0;
$L__BB0_27:
	or.b64  	%rd37, %rd648, %rd647;
	shr.u32 	%r71, %r9, 2;
	and.b32  	%r72, %r71, 1;
	shr.u32 	%r73, %r10, 2;
	and.b32  	%r74, %r73, 1;
	add.s32 	%r75, %r72, %r74;
	shr.u32 	%r76, %r11, 2;
	and.b32  	%r77, %r76, 1;
	add.s32 	%r78, %r75, %r77;
	shr.u32 	%r79, %r16, 2;
	and.b32  	%r80, %r79, 1;
	add.s32 	%r81, %r78, %r80;
	shr.u32 	%r82, %r12, 3;
	and.b32  	%r83, %r82, 1;
	add.s32 	%r84, %r81, %r83;
	shr.u32 	%r85, %r13, 2;
	and.b32  	%r86, %r85, 1;
	add.s32 	%r87, %r84, %r86;
	shr.u32 	%r88, %r14, 2;
	and.b32  	%r89, %r88, 1;
	add.s32 	%r90, %r87, %r89;
	shr.u32 	%r91, %r15, 2;
	and.b32  	%r92, %r91, 1;
	add.s32 	%r70, %r90, %r92;
	mov.b64 	%rd649, 4;
	setp.eq.s32 	%p22, %r70, 3;
	@%p22 bra 	$L__BB0_31;
	setp.ne.s32 	%p23, %r70, 2;
	@%p23 bra 	$L__BB0_30;
	and.b64  	%rd649, %rd3, 4;
	bra.uni 	$L__BB0_31;
$L__BB0_30:
	mov.b64 	%rd649, 0;
$L__BB0_31:
	or.b64  	%rd40, %rd649, %rd37;
	shr.u32 	%r94, %r9, 3;
	and.b32  	%r95, %r94, 1;
	shr.u32 	%r96, %r10, 3;
	and.b32  	%r97, %r96, 1;
	add.s32 	%r98, %r95, %r97;
	shr.u32 	%r99, %r11, 3;
	and.b32  	%r100, %r99, 1;
	add.s32 	%r101, %r98, %r100;
	shr.u32 	%r102, %r16, 3;
	and.b32  	%r103, %r102, 1;
	add.s32 	%r104, %r101, %r103;
	shr.u32 	%r105, %r12, 4;
	and.b32  	%r106, %r105, 1;
	add.s32 	%r107, %r104, %r106;
	shr.u32 	%r108, %r13, 3;
	and.b32  	%r109, %r108, 1;
	add.s32 	%r110, %r107, %r109;
	shr.u32 	%r111, %r14, 3;
	and.b32  	%r112, %r111, 1;
	add.s32 	%r113, %r110, %r112;
	shr.u32 	%r114, %r15, 3;
	and.b32  	%r115, %r114, 1;
	add.s32 	%r93, %r113, %r115;
	mov.b64 	%rd650, 8;
	setp.eq.s32 	%p24, %r93, 3;
	@%p24 bra 	$L__BB0_35;
	setp.ne.s32 	%p25, %r93, 2;
	@%p25 bra 	$L__BB0_34;
	and.b64  	%rd650, %rd3, 8;
	bra.uni 	$L__BB0_35;
$L__BB0_34:
	mov.b64 	%rd650, 0;
$L__BB0_35:
	or.b64  	%rd43, %rd650, %rd40;
	shr.u32 	%r117, %r9, 4;
	and.b32  	%r118, %r117, 1;
	shr.u32 	%r119, %r10, 4;
	and.b32  	%r120, %r119, 1;
	add.s32 	%r121, %r118, %r120;
	shr.u32 	%r122, %r11, 4;
	and.b32  	%r123, %r122, 1;
	add.s32 	%r124, %r121, %r123;
	shr.u32 	%r125, %r16, 4;
	and.b32  	%r126, %r125, 1;
	add.s32 	%r127, %r124, %r126;
	shr.u32 	%r128, %r12, 5;
	and.b32  	%r129, %r128, 1;
	add.s32 	%r130, %r127, %r129;
	shr.u32 	%r131, %r13, 4;
	and.b32  	%r132, %r131, 1;
	add.s32 	%r133, %r130, %r132;
	shr.u32 	%r134, %r14, 4;
	and.b32  	%r135, %r134, 1;
	add.s32 	%r136, %r133, %r135;
	shr.u32 	%r137, %r15, 4;
	and.b32  	%r138, %r137, 1;
	add.s32 	%r116, %r136, %r138;
	mov.b64 	%rd651, 16;
	setp.eq.s32 	%p26, %r116, 3;
	@%p26 bra 	$L__BB0_39;
	setp.ne.s32 	%p27, %r116, 2;
	@%p27 bra 	$L__BB0_38;
	and.b64  	%rd651, %rd3, 16;
	bra.uni 	$L__BB0_39;
$L__BB0_38:
	mov.b64 	%rd651, 0;
$L__BB0_39:
	or.b64  	%rd46, %rd651, %rd43;
	shr.u32 	%r140, %r9, 5;
	and.b32  	%r141, %r140, 1;
	shr.u32 	%r142, %r10, 5;
	and.b32  	%r143, %r142, 1;
	add.s32 	%r144, %r141, %r143;
	shr.u32 	%r145, %r11, 5;
	and.b32  	%r146, %r145, 1;
	add.s32 	%r147, %r144, %r146;
	shr.u32 	%r148, %r16, 5;
	and.b32  	%r149, %r148, 1;
	add.s32 	%r150, %r147, %r149;
	shr.u32 	%r151, %r12, 6;
	and.b32  	%r152, %r151, 1;
	add.s32 	%r153, %r150, %r152;
	shr.u32 	%r154, %r13, 5;
	and.b32  	%r155, %r154, 1;
	add.s32 	%r156, %r153, %r155;
	shr.u32 	%r157, %r14, 5;
	and.b32  	%r158, %r157, 1;
	add.s32 	%r159, %r156, %r158;
	shr.u32 	%r160, %r15, 5;
	and.b32  	%r161, %r160, 1;
	add.s32 	%r139, %r159, %r161;
	mov.b64 	%rd652, 32;
	setp.eq.s32 	%p28, %r139, 3;
	@%p28 bra 	$L__BB0_43;
	setp.ne.s32 	%p29, %r139, 2;
	@%p29 bra 	$L__BB0_42;
	and.b64  	%rd652, %rd3, 32;
	bra.uni 	$L__BB0_43;
$L__BB0_42:
	mov.b64 	%rd652, 0;
$L__BB0_43:
	or.b64  	%rd49, %rd652, %rd46;
	shr.u32 	%r163, %r9, 6;
	and.b32  	%r164, %r163, 1;
	shr.u32 	%r165, %r10, 6;
	and.b32  	%r166, %r165, 1;
	add.s32 	%r167, %r164, %r166;
	shr.u32 	%r168, %r11, 6;
	and.b32  	%r169, %r168, 1;
	add.s32 	%r170, %r167, %r169;
	shr.u32 	%r171, %r16, 6;
	and.b32  	%r172, %r171, 1;
	add.s32 	%r173, %r170, %r172;
	shr.u32 	%r174, %r12, 7;
	and.b32  	%r175, %r174, 1;
	add.s32 	%r176, %r173, %r175;
	shr.u32 	%r177, %r13, 6;
	and.b32  	%r178, %r177, 1;
	add.s32 	%r179, %r176, %r178;
	shr.u32 	%r180, %r14, 6;
	and.b32  	%r181, %r180, 1;
	add.s32 	%r182, %r179, %r181;
	shr.u32 	%r183, %r15, 6;
	and.b32  	%r184, %r183, 1;
	add.s32 	%r162, %r182, %r184;
	mov.b64 	%rd653, 64;
	setp.eq.s32 	%p30, %r162, 3;
	@%p30 bra 	$L__BB0_47;
	setp.ne.s32 	%p31, %r162, 2;
	@%p31 bra 	$L__BB0_46;
	and.b64  	%rd653, %rd3, 64;
	bra.uni 	$L__BB0_47;
$L__BB0_46:
	mov.b64 	%rd653, 0;
$L__BB0_47:
	or.b64  	%rd52, %rd653, %rd49;
	shr.u32 	%r186, %r9, 7;
	and.b32  	%r187, %r186, 1;
	shr.u32 	%r188, %r10, 7;
	and.b32  	%r189, %r188, 1;
	add.s32 	%r190, %r187, %r189;
	shr.u32 	%r191, %r11, 7;
	and.b32  	%r192, %r191, 1;
	add.s32 	%r193, %r190, %r192;
	shr.u32 	%r194, %r16, 7;
	and.b32  	%r195, %r194, 1;
	add.s32 	%r196, %r193, %r195;
	shr.u32 	%r197, %r12, 8;
	and.b32  	%r198, %r197, 1;
	add.s32 	%r199, %r196, %r198;
	shr.u32 	%r200, %r13, 7;
	and.b32  	%r201, %r200, 1;
	add.s32 	%r202, %r199, %r201;
	shr.u32 	%r203, %r14, 7;
	and.b32  	%r204, %r203, 1;
	add.s32 	%r205, %r202, %r204;
	shr.u32 	%r206, %r15, 7;
	and.b32  	%r207, %r206, 1;
	add.s32 	%r185, %r205, %r207;
	mov.b64 	%rd654, 128;
	setp.eq.s32 	%p32, %r185, 3;
	@%p32 bra 	$L__BB0_51;
	setp.ne.s32 	%p33, %r185, 2;
	@%p33 bra 	$L__BB0_50;
	and.b64  	%rd654, %rd3, 128;
	bra.uni 	$L__BB0_51;
$L__BB0_50:
	mov.b64 	%rd654, 0;
$L__BB0_51:
	or.b64  	%rd55, %rd654, %rd52;
	shr.u32 	%r209, %r9, 8;
	and.b32  	%r210, %r209, 1;
	shr.u32 	%r211, %r10, 8;
	and.b32  	%r212, %r211, 1;
	add.s32 	%r213, %r210, %r212;
	shr.u32 	%r214, %r11, 8;
	and.b32  	%r215, %r214, 1;
	add.s32 	%r216, %r213, %r215;
	shr.u32 	%r217, %r16, 8;
	and.b32  	%r218, %r217, 1;
	add.s32 	%r219, %r216, %r218;
	shr.u32 	%r220, %r12, 9;
	and.b32  	%r221, %r220, 1;
	add.s32 	%r222, %r219, %r221;
	shr.u32 	%r223, %r13, 8;
	and.b32  	%r224, %r223, 1;
	add.s32 	%r225, %r222, %r224;
	shr.u32 	%r226, %r14, 8;
	and.b32  	%r227, %r226, 1;
	add.s32 	%r228, %r225, %r227;
	shr.u32 	%r229, %r15, 8;
	and.b32  	%r230, %r229, 1;
	add.s32 	%r208, %r228, %r230;
	mov.b64 	%rd655, 256;
	setp.eq.s32 	%p34, %r208, 3;
	@%p34 bra 	$L__BB0_55;
	setp.ne.s32 	%p35, %r208, 2;
	@%p35 bra 	$L__BB0_54;
	and.b64  	%rd655, %rd3, 256;
	bra.uni 	$L__BB0_55;
$L__BB0_54:
	mov.b64 	%rd655, 0;
$L__BB0_55:
	or.b64  	%rd58, %rd655, %rd55;
	shr.u32 	%r232, %r9, 9;
	and.b32  	%r233, %r232, 1;
	shr.u32 	%r234, %r10, 9;
	and.b32  	%r235, %r234, 1;
	add.s32 	%r236, %r233, %r235;
	shr.u32 	%r237, %r11, 9;
	and.b32  	%r238, %r237, 1;
	add.s32 	%r239, %r236, %r238;
	shr.u32 	%r240, %r16, 9;
	and.b32  	%r241, %r240, 1;
	add.s32 	%r242, %r239, %r241;
	shr.u32 	%r243, %r12, 10;
	and.b32  	%r244, %r243, 1;
	add.s32 	%r245, %r242, %r244;
	shr.u32 	%r246, %r13, 9;
	and.b32  	%r247, %r246, 1;
	add.s32 	%r248, %r245, %r247;
	shr.u32 	%r249, %r14, 9;
	and.b32  	%r250, %r249, 1;
	add.s32 	%r251, %r248, %r250;
	shr.u32 	%r252, %r15, 9;
	and.b32  	%r253, %r252, 1;
	add.s32 	%r231, %r251, %r253;
	mov.b64 	%rd656, 512;
	setp.eq.s32 	%p36, %r231, 3;
	@%p36 bra 	$L__BB0_59;
	setp.ne.s32 	%p37, %r231, 2;
	@%p37 bra 	$L__BB0_58;
	and.b64  	%rd656, %rd3, 512;
	bra.uni 	$L__BB0_59;
$L__BB0_58:
	mov.b64 	%rd656, 0;
$L__BB0_59:
	or.b64  	%rd61, %rd656, %rd58;
	shr.u32 	%r255, %r9, 10;
	and.b32  	%r256, %r255, 1;
	shr.u32 	%r257, %r10, 10;
	and.b32  	%r258, %r257, 1;
	add.s32 	%r259, %r256, %r258;
	shr.u32 	%r260, %r11, 10;
	and.b32  	%r261, %r260, 1;
	add.s32 	%r262, %r259, %r261;
	shr.u32 	%r263, %r16, 10;
	and.b32  	%r264, %r263, 1;
	add.s32 	%r265, %r262, %r264;
	shr.u32 	%r266, %r12, 11;
	and.b32  	%r267, %r266, 1;
	add.s32 	%r268, %r265, %r267;
	shr.u32 	%r269, %r13, 10;
	and.b32  	%r270, %r269, 1;
	add.s32 	%r271, %r268, %r270;
	shr.u32 	%r272, %r14, 10;
	and.b32  	%r273, %r272, 1;
	add.s32 	%r274, %r271, %r273;
	shr.u32 	%r275, %r15, 10;
	and.b32  	%r276, %r275, 1;
	add.s32 	%r254, %r274, %r276;
	mov.b64 	%rd657, 1024;
	setp.eq.s32 	%p38, %r254, 3;
	@%p38 bra 	$L__BB0_63;
	setp.ne.s32 	%p39, %r254, 2;
	@%p39 bra 	$L__BB0_62;
	and.b64  	%rd657, %rd3, 1024;
	bra.uni 	$L__BB0_63;
$L__BB0_62:
	mov.b64 	%rd657, 0;
$L__BB0_63:
	or.b64  	%rd64, %rd657, %rd61;
	shr.u32 	%r278, %r9, 11;
	and.b32  	%r279, %r278, 1;
	shr.u32 	%r280, %r10, 11;
	and.b32  	%r281, %r280, 1;
	add.s32 	%r282, %r279, %r281;
	shr.u32 	%r283, %r11, 11;
	and.b32  	%r284, %r283, 1;
	add.s32 	%r285, %r282, %r284;
	shr.u32 	%r286, %r16, 11;
	and.b32  	%r287, %r286, 1;
	add.s32 	%r288, %r285, %r287;
	shr.u32 	%r289, %r12, 12;
	and.b32  	%r290, %r289, 1;
	add.s32 	%r291, %r288, %r290;
	shr.u32 	%r292, %r13, 11;
	and.b32  	%r293, %r292, 1;
	add.s32 	%r294, %r291, %r293;
	shr.u32 	%r295, %r14, 11;
	and.b32  	%r296, %r295, 1;
	add.s32 	%r297, %r294, %r296;
	shr.u32 	%r298, %r15, 11;
	and.b32  	%r299, %r298, 1;
	add.s32 	%r277, %r297, %r299;
	mov.b64 	%rd658, 2048;
	setp.eq.s32 	%p40, %r277, 3;
	@%p40 bra 	$L__BB0_67;
	setp.ne.s32 	%p41, %r277, 2;
	@%p41 bra 	$L__BB0_66;
	and.b64  	%rd658, %rd3, 2048;
	bra.uni 	$L__BB0_67;
$L__BB0_66:
	mov.b64 	%rd658, 0;
$L__BB0_67:
	or.b64  	%rd67, %rd658, %rd64;
	shr.u32 	%r301, %r9, 12;
	and.b32  	%r302, %r301, 1;
	shr.u32 	%r303, %r10, 12;
	and.b32  	%r304, %r303, 1;
	add.s32 	%r305, %r302, %r304;
	shr.u32 	%r306, %r11, 12;
	and.b32  	%r307, %r306, 1;
	add.s32 	%r308, %r305, %r307;
	shr.u32 	%r309, %r16, 12;
	and.b32  	%r310, %r309, 1;
	add.s32 	%r311, %r308, %r310;
	shr.u32 	%r312, %r12, 13;
	and.b32  	%r313, %r312, 1;
	add.s32 	%r314, %r311, %r313;
	shr.u32 	%r315, %r13, 12;
	and.b32  	%r316, %r315, 1;
	add.s32 	%r317, %r314, %r316;
	shr.u32 	%r318, %r14, 12;
	and.b32  	%r319, %r318, 1;
	add.s32 	%r320, %r317, %r319;
	shr.u32 	%r321, %r15, 12;
	and.b32  	%r322, %r321, 1;
	add.s32 	%r300, %r320, %r322;
	mov.b64 	%rd659, 4096;
	setp.eq.s32 	%p42, %r300, 3;
	@%p42 bra 	$L__BB0_71;
	setp.ne.s32 	%p43, %r300, 2;
	@%p43 bra 	$L__BB0_70;
	and.b64  	%rd659, %rd3, 4096;
	bra.uni 	$L__BB0_71;
$L__BB0_70:
	mov.b64 	%rd659, 0;
$L__BB0_71:
	or.b64  	%rd70, %rd659, %rd67;
	shr.u32 	%r324, %r9, 13;
	and.b32  	%r325, %r324, 1;
	shr.u32 	%r326, %r10, 13;
	and.b32  	%r327, %r326, 1;
	add.s32 	%r328, %r325, %r327;
	shr.u32 	%r329, %r11, 13;
	and.b32  	%r330, %r329, 1;
	add.s32 	%r331, %r328, %r330;
	shr.u32 	%r332, %r16, 13;
	and.b32  	%r333, %r332, 1;
	add.s32 	%r334, %r331, %r333;
	shr.u32 	%r335, %r12, 14;
	and.b32  	%r336, %r335, 1;
	add.s32 	%r337, %r334, %r336;
	shr.u32 	%r338, %r13, 13;
	and.b32  	%r339, %r338, 1;
	add.s32 	%r340, %r337, %r339;
	shr.u32 	%r341, %r14, 13;
	and.b32  	%r342, %r341, 1;
	add.s32 	%r343, %r340, %r342;
	shr.u32 	%r344, %r15, 13;
	and.b32  	%r345, %r344, 1;
	add.s32 	%r323, %r343, %r345;
	mov.b64 	%rd660, 8192;
	setp.eq.s32 	%p44, %r323, 3;
	@%p44 bra 	$L__BB0_75;
	setp.ne.s32 	%p45, %r323, 2;
	@%p45 bra 	$L__BB0_74;
	and.b64  	%rd660, %rd3, 8192;
	bra.uni 	$L__BB0_75;
$L__BB0_74:
	mov.b64 	%rd660, 0;
$L__BB0_75:
	or.b64  	%rd73, %rd660, %rd70;
	shr.u32 	%r347, %r9, 14;
	and.b32  	%r348, %r347, 1;
	shr.u32 	%r349, %r10, 14;
	and.b32  	%r350, %r349, 1;
	add.s32 	%r351, %r348, %r350;
	shr.u32 	%r352, %r11, 14;
	and.b32  	%r353, %r352, 1;
	add.s32 	%r354, %r351, %r353;
	shr.u32 	%r355, %r16, 14;
	and.b32  	%r356, %r355, 1;
	add.s32 	%r357, %r354, %r356;
	shr.u32 	%r358, %r12, 15;
	and.b32  	%r359, %r358, 1;
	add.s32 	%r360, %r357, %r359;
	shr.u32 	%r361, %r13, 14;
	and.b32  	%r362, %r361, 1;
	add.s32 	%r363, %r360, %r362;
	shr.u32 	%r364, %r14, 14;
	and.b32  	%r365, %r364, 1;
	add.s32 	%r366, %r363, %r365;
	shr.u32 	%r367, %r15, 14;
	and.b32  	%r368, %r367, 1;
	add.s32 	%r346, %r366, %r368;
	mov.b64 	%rd661, 16384;
	setp.eq.s32 	%p46, %r346, 3;
	@%p46 bra 	$L__BB0_79;
	setp.ne.s32 	%p47, %r346, 2;
	@%p47 bra 	$L__BB0_78;
	and.b64  	%rd661, %rd3, 16384;
	bra.uni 	$L__BB0_79;
$L__BB0_78:
	mov.b64 	%rd661, 0;
$L__BB0_79:
	or.b64  	%rd76, %rd661, %rd73;
	shr.u32 	%r370, %r9, 15;
	and.b32  	%r371, %r370, 1;
	shr.u32 	%r372, %r10, 15;
	and.b32  	%r373, %r372, 1;
	add.s32 	%r374, %r371, %r373;
	shr.u32 	%r375, %r11, 15;
	and.b32  	%r376, %r375, 1;
	add.s32 	%r377, %r374, %r376;
	shr.u32 	%r378, %r16, 15;
	and.b32  	%r379, %r378, 1;
	add.s32 	%r380, %r377, %r379;
	shr.u32 	%r381, %r12, 16;
	and.b32  	%r382, %r381, 1;
	add.s32 	%r383, %r380, %r382;
	shr.u32 	%r384, %r13, 15;
	and.b32  	%r385, %r384, 1;
	add.s32 	%r386, %r383, %r385;
	shr.u32 	%r387, %r14, 15;
	and.b32  	%r388, %r387, 1;
	add.s32 	%r389, %r386, %r388;
	shr.u32 	%r390, %r15, 15;
	and.b32  	%r391, %r390, 1;
	add.s32 	%r369, %r389, %r391;
	mov.b64 	%rd662, 32768;
	setp.eq.s32 	%p48, %r369, 3;
	@%p48 bra 	$L__BB0_83;
	setp.ne.s32 	%p49, %r369, 2;
	@%p49 bra 	$L__BB0_82;
	and.b64  	%rd662, %rd3, 32768;
	bra.uni 	$L__BB0_83;
$L__BB0_82:
	mov.b64 	%rd662, 0;
$L__BB0_83:
	or.b64  	%rd79, %rd662, %rd76;
	shr.u32 	%r393, %r9, 16;
	and.b32  	%r394, %r393, 1;
	shr.u32 	%r395, %r10, 16;
	and.b32  	%r396, %r395, 1;
	add.s32 	%r397, %r394, %r396;
	shr.u32 	%r398, %r11, 16;
	and.b32  	%r399, %r398, 1;
	add.s32 	%r400, %r397, %r399;
	shr.u32 	%r401, %r16, 16;
	and.b32  	%r402, %r401, 1;
	add.s32 	%r403, %r400, %r402;
	shr.u32 	%r404, %r12, 17;
	and.b32  	%r405, %r404, 1;
	add.s32 	%r406, %r403, %r405;
	shr.u32 	%r407, %r13, 16;
	and.b32  	%r408, %r407, 1;
	add.s32 	%r409, %r406, %r408;
	shr.u32 	%r410, %r14, 16;
	and.b32  	%r411, %r410, 1;
	add.s32 	%r412, %r409, %r411;
	shr.u32 	%r413, %r15, 16;
	and.b32  	%r414, %r413, 1;
	add.s32 	%r392, %r412, %r414;
	mov.b64 	%rd663, 65536;
	setp.eq.s32 	%p50, %r392, 3;
	@%p50 bra 	$L__BB0_87;
	setp.ne.s32 	%p51, %r392, 2;
	@%p51 bra 	$L__BB0_86;
	and.b64  	%rd663, %rd3, 65536;
	bra.uni 	$L__BB0_87;
$L__BB0_86:
	mov.b64 	%rd663, 0;
$L__BB0_87:
	or.b64  	%rd82, %rd663, %rd79;
	shr.u32 	%r416, %r9, 17;
	and.b32  	%r417, %r416, 1;
	shr.u32 	%r418, %r10, 17;
	and.b32  	%r419, %r418, 1;
	add.s32 	%r420, %r417, %r419;
	shr.u32 	%r421, %r11, 17;
	and.b32  	%r422, %r421, 1;
	add.s32 	%r423, %r420, %r422;
	shr.u32 	%r424, %r16, 17;
	and.b32  	%r425, %r424, 1;
	add.s32 	%r426, %r423, %r425;
	shr.u32 	%r427, %r12, 18;
	and.b32  	%r428, %r427, 1;
	add.s32 	%r429, %r426, %r428;
	shr.u32 	%r430, %r13, 17;
	and.b32  	%r431, %r430, 1;
	add.s32 	%r432, %r429, %r431;
	shr.u32 	%r433, %r14, 17;
	and.b32  	%r434, %r433, 1;
	add.s32 	%r435, %r432, %r434;
	shr.u32 	%r436, %r15, 17;
	and.b32  	%r437, %r436, 1;
	add.s32 	%r415, %r435, %r437;
	mov.b64 	%rd664, 131072;
	setp.eq.s32 	%p52, %r415, 3;
	@%p52 bra 	$L__BB0_91;
	setp.ne.s32 	%p53, %r415, 2;
	@%p53 bra 	$L__BB0_90;
	and.b64  	%rd664, %rd3, 131072;
	bra.uni 	$L__BB0_91;
$L__BB0_90:
	mov.b64 	%rd664, 0;
$L__BB0_91:
	or.b64  	%rd85, %rd664, %rd82;
	shr.u32 	%r439, %r9, 18;
	and.b32  	%r440, %r439, 1;
	shr.u32 	%r441, %r10, 18;
	and.b32  	%r442, %r441, 1;
	add.s32 	%r443, %r440, %r442;
	shr.u32 	%r444, %r11, 18;
	and.b32  	%r445, %r444, 1;
	add.s32 	%r446, %r443, %r445;
	shr.u32 	%r447, %r16, 18;
	and.b32  	%r448, %r447, 1;
	add.s32 	%r449, %r446, %r448;
	shr.u32 	%r450, %r12, 19;
	and.b32  	%r451, %r450, 1;
	add.s32 	%r452, %r449, %r451;
	shr.u32 	%r453, %r13, 18;
	and.b32  	%r454, %r453, 1;
	add.s32 	%r455, %r452, %r454;
	shr.u32 	%r456, %r14, 18;
	and.b32  	%r457, %r456, 1;
	add.s32 	%r458, %r455, %r457;
	shr.u32 	%r459, %r15, 18;
	and.b32  	%r460, %r459, 1;
	add.s32 	%r438, %r458, %r460;
	mov.b64 	%rd665, 262144;
	setp.eq.s32 	%p54, %r438, 3;
	@%p54 bra 	$L__BB0_95;
	setp.ne.s32 	%p55, %r438, 2;
	@%p55 bra 	$L__BB0_94;
	and.b64  	%rd665, %rd3, 262144;
	bra.uni 	$L__BB0_95;
$L__BB0_94:
	mov.b64 	%rd665, 0;
$L__BB0_95:
	or.b64  	%rd88, %rd665, %rd85;
	shr.u32 	%r462, %r9, 19;
	and.b32  	%r463, %r462, 1;
	shr.u32 	%r464, %r10, 19;
	and.b32  	%r465, %r464, 1;
	add.s32 	%r466, %r463, %r465;
	shr.u32 	%r467, %r11, 19;
	and.b32  	%r468, %r467, 1;
	add.s32 	%r469, %r466, %r468;
	shr.u32 	%r470, %r16, 19;
	and.b32  	%r471, %r470, 1;
	add.s32 	%r472, %r469, %r471;
	shr.u32 	%r473, %r12, 20;
	and.b32  	%r474, %r473, 1;
	add.s32 	%r475, %r472, %r474;
	shr.u32 	%r476, %r13, 19;
	and.b32  	%r477, %r476, 1;
	add.s32 	%r478, %r475, %r477;
	shr.u32 	%r479, %r14, 19;
	and.b32  	%r480, %r479, 1;
	add.s32 	%r481, %r478, %r480;
	shr.u32 	%r482, %r15, 19;
	and.b32  	%r483, %r482, 1;
	add.s32 	%r461, %r481, %r483;
	mov.b64 	%rd666, 524288;
	setp.eq.s32 	%p56, %r461, 3;
	@%p56 bra 	$L__BB0_99;
	setp.ne.s32 	%p57, %r461, 2;
	@%p57 bra 	$L__BB0_98;
	and.b64  	%rd666, %rd3, 524288;
	bra.uni 	$L__BB0_99;
$L__BB0_98:
	mov.b64 	%rd666, 0;
$L__BB0_99:
	or.b64  	%rd91, %rd666, %rd88;
	shr.u32 	%r485, %r9, 20;
	and.b32  	%r486, %r485, 1;
	shr.u32 	%r487, %r10, 20;
	and.b32  	%r488, %r487, 1;
	add.s32 	%r489, %r486, %r488;
	shr.u32 	%r490, %r11, 20;
	and.b32  	%r491, %r490, 1;
	add.s32 	%r492, %r489, %r491;
	shr.u32 	%r493, %r16, 20;
	and.b32  	%r494, %r493, 1;
	add.s32 	%r495, %r492, %r494;
	shr.u32 	%r496, %r12, 21;
	and.b32  	%r497, %r496, 1;
	add.s32 	%r498, %r495, %r497;
	shr.u32 	%r499, %r13, 20;
	and.b32  	%r500, %r499, 1;
	add.s32 	%r501, %r498, %r500;
	shr.u32 	%r502, %r14, 20;
	and.b32  	%r503, %r502, 1;
	add.s32 	%r504, %r501, %r503;
	shr.u32 	%r505, %r15, 20;
	and.b32  	%r506, %r505, 1;
	add.s32 	%r484, %r504, %r506;
	mov.b64 	%rd667, 1048576;
	setp.eq.s32 	%p58, %r484, 3;
	@%p58 bra 	$L__BB0_103;
	setp.ne.s32 	%p59, %r484, 2;
	@%p59 bra 	$L__BB0_102;
	and.b64  	%rd667, %rd3, 1048576;
	bra.uni 	$L__BB0_103;
$L__BB0_102:
	mov.b64 	%rd667, 0;
$L__BB0_103:
	or.b64  	%rd94, %rd667, %rd91;
	shr.u32 	%r508, %r9, 21;
	and.b32  	%r509, %r508, 1;
	shr.u32 	%r510, %r10, 21;
	and.b32  	%r511, %r510, 1;
	add.s32 	%r512, %r509, %r511;
	shr.u32 	%r513, %r11, 21;
	and.b32  	%r514, %r513, 1;
	add.s32 	%r515, %r512, %r514;
	shr.u32 	%r516, %r16, 21;
	and.b32  	%r517, %r516, 1;
	add.s32 	%r518, %r515, %r517;
	shr.u32 	%r519, %r12, 22;
	and.b32  	%r520, %r519, 1;
	add.s32 	%r521, %r518, %r520;
	shr.u32 	%r522, %r13, 21;
	and.b32  	%r523, %r522, 1;
	add.s32 	%r524, %r521, %r523;
	shr.u32 	%r525, %r14, 21;
	and.b32  	%r526, %r525, 1;
	add.s32 	%r527, %r524, %r526;
	shr.u32 	%r528, %r15, 21;
	and.b32  	%r529, %r528, 1;
	add.s32 	%r507, %r527, %r529;
	mov.b64 	%rd668, 2097152;
	setp.eq.s32 	%p60, %r507, 3;
	@%p60 bra 	$L__BB0_107;
	setp.ne.s32 	%p61, %r507, 2;
	@%p61 bra 	$L__BB0_106;
	and.b64  	%rd668, %rd3, 2097152;
	bra.uni 	$L__BB0_107;
$L__BB0_106:
	mov.b64 	%rd668, 0;
$L__BB0_107:
	or.b64  	%rd97, %rd668, %rd94;
	shr.u32 	%r531, %r9, 22;
	and.b32  	%r532, %r531, 1;
	shr.u32 	%r533, %r10, 22;
	and.b32  	%r534, %r533, 1;
	add.s32 	%r535, %r532, %r534;
	shr.u32 	%r536, %r11, 22;
	and.b32  	%r537, %r536, 1;
	add.s32 	%r538, %r535, %r537;
	shr.u32 	%r539, %r16, 22;
	and.b32  	%r540, %r539, 1;
	add.s32 	%r541, %r538, %r540;
	shr.u32 	%r542, %r12, 23;
	and.b32  	%r543, %r542, 1;
	add.s32 	%r544, %r541, %r543;
	shr.u32 	%r545, %r13, 22;
	and.b32  	%r546, %r545, 1;
	add.s32 	%r547, %r544, %r546;
	shr.u32 	%r548, %r14, 22;
	and.b32  	%r549, %r548, 1;
	add.s32 	%r550, %r547, %r549;
	shr.u32 	%r551, %r15, 22;
	and.b32  	%r552, %r551, 1;
	add.s32 	%r530, %r550, %r552;
	mov.b64 	%rd669, 4194304;
	setp.eq.s32 	%p62, %r530, 3;
	@%p62 bra 	$L__BB0_111;
	setp.ne.s32 	%p63, %r530, 2;
	@%p63 bra 	$L__BB0_110;
	and.b64  	%rd669, %rd3, 4194304;
	bra.uni 	$L__BB0_111;
$L__BB0_110:
	mov.b64 	%rd669, 0;
$L__BB0_111:
	or.b64  	%rd100, %rd669, %rd97;
	shr.u32 	%r554, %r9, 23;
	and.b32  	%r555, %r554, 1;
	shr.u32 	%r556, %r10, 23;
	and.b32  	%r557, %r556, 1;
	add.s32 	%r558, %r555, %r557;
	shr.u32 	%r559, %r11, 23;
	and.b32  	%r560, %r559, 1;
	add.s32 	%r561, %r558, %r560;
	shr.u32 	%r562, %r16, 23;
	and.b32  	%r563, %r562, 1;
	add.s32 	%r564, %r561, %r563;
	shr.u32 	%r565, %r12, 24;
	and.b32  	%r566, %r565, 1;
	add.s32 	%r567, %r564, %r566;
	shr.u32 	%r568, %r13, 23;
	and.b32  	%r569, %r568, 1;
	add.s32 	%r570, %r567, %r569;
	shr.u32 	%r571, %r14, 23;
	and.b32  	%r572, %r571, 1;
	add.s32 	%r573, %r570, %r572;
	shr.u32 	%r574, %r15, 23;
	and.b32  	%r575, %r574, 1;
	add.s32 	%r553, %r573, %r575;
	mov.b64 	%rd670, 8388608;
	setp.eq.s32 	%p64, %r553, 3;
	@%p64 bra 	$L__BB0_115;
	setp.ne.s32 	%p65, %r553, 2;
	@%p65 bra 	$L__BB0_114;
	and.b64  	%rd670, %rd3, 8388608;
	bra.uni 	$L__BB0_115;
$L__BB0_114:
	mov.b64 	%rd670, 0;
$L__BB0_115:
	or.b64  	%rd103, %rd670, %rd100;
	shr.u32 	%r577, %r9, 24;
	and.b32  	%r578, %r577, 1;
	shr.u32 	%r579, %r10, 24;
	and.b32  	%r580, %r579, 1;
	add.s32 	%r581, %r578, %r580;
	shr.u32 	%r582, %r11, 24;
	and.b32  	%r583, %r582, 1;
	add.s32 	%r584, %r581, %r583;
	shr.u32 	%r585, %r16, 24;
	and.b32  	%r586, %r585, 1;
	add.s32 	%r587, %r584, %r586;
	shr.u32 	%r588, %r12, 25;
	and.b32  	%r589, %r588, 1;
	add.s32 	%r590, %r587, %r589;
	shr.u32 	%r591, %r13, 24;
	and.b32  	%r592, %r591, 1;
	add.s32 	%r593, %r590, %r592;
	shr.u32 	%r594, %r14, 24;
	and.b32  	%r595, %r594, 1;
	add.s32 	%r596, %r593, %r595;
	shr.u32 	%r597, %r15, 24;
	and.b32  	%r598, %r597, 1;
	add.s32 	%r576, %r596, %r598;
	mov.b64 	%rd671, 16777216;
	setp.eq.s32 	%p66, %r576, 3;
	@%p66 bra 	$L__BB0_119;
	setp.ne.s32 	%p67, %r576, 2;
	@%p67 bra 	$L__BB0_118;
	and.b64  	%rd671, %rd3, 16777216;
	bra.uni 	$L__BB0_119;
$L__BB0_118:
	mov.b64 	%rd671, 0;
$L__BB0_119:
	or.b64  	%rd106, %rd671, %rd103;
	shr.u32 	%r600, %r9, 25;
	and.b32  	%r601, %r600, 1;
	shr.u32 	%r602, %r10, 25;
	and.b32  	%r603, %r602, 1;
	add.s32 	%r604, %r601, %r603;
	shr.u32 	%r605, %r11, 25;
	and.b32  	%r606, %r605, 1;
	add.s32 	%r607, %r604, %r606;
	shr.u32 	%r608, %r16, 25;
	and.b32  	%r609, %r608, 1;
	add.s32 	%r610, %r607, %r609;
	shr.u32 	%r611, %r12, 26;
	and.b32  	%r612, %r611, 1;
	add.s32 	%r613, %r610, %r612;
	shr.u32 	%r614, %r13, 25;
	and.b32  	%r615, %r614, 1;
	add.s32 	%r616, %r613, %r615;
	shr.u32 	%r617, %r14, 25;
	and.b32  	%r618, %r617, 1;
	add.s32 	%r619, %r616, %r618;
	shr.u32 	%r620, %r15, 25;
	and.b32  	%r621, %r620, 1;
	add.s32 	%r599, %r619, %r621;
	mov.b64 	%rd672, 33554432;
	setp.eq.s32 	%p68, %r599, 3;
	@%p68 bra 	$L__BB0_123;
	setp.ne.s32 	%p69, %r599, 2;
	@%p69 bra 	$L__BB0_122;
	and.b64  	%rd672, %rd3, 33554432;
	bra.uni 	$L__BB0_123;
$L__BB0_122:
	mov.b64 	%rd672, 0;
$L__BB0_123:
	or.b64  	%rd109, %rd672, %rd106;
	shr.u32 	%r623, %r9, 26;
	and.b32  	%r624, %r623, 1;
	shr.u32 	%r625, %r10, 26;
	and.b32  	%r626, %r625, 1;
	add.s32 	%r627, %r624, %r626;
	shr.u32 	%r628, %r11, 26;
	and.b32  	%r629, %r628, 1;
	add.s32 	%r630, %r627, %r629;
	shr.u32 	%r631, %r16, 26;
	and.b32  	%r632, %r631, 1;
	add.s32 	%r633, %r630, %r632;
	shr.u32 	%r634, %r12, 27;
	and.b32  	%r635, %r634, 1;
	add.s32 	%r636, %r633, %r635;
	shr.u32 	%r637, %r13, 26;
	and.b32  	%r638, %r637, 1;
	add.s32 	%r639, %r636, %r638;
	shr.u32 	%r640, %r14, 26;
	and.b32  	%r641, %r640, 1;
	add.s32 	%r642, %r639, %r641;
	shr.u32 	%r643, %r15, 26;
	and.b32  	%r644, %r643, 1;
	add.s32 	%r622, %r642, %r644;
	mov.b64 	%rd673, 67108864;
	setp.eq.s32 	%p70, %r622, 3;
	@%p70 bra 	$L__BB0_127;
	setp.ne.s32 	%p71, %r622, 2;
	@%p71 bra 	$L__BB0_126;
	and.b64  	%rd673, %rd3, 67108864;
	bra.uni 	$L__BB0_127;
$L__BB0_126:
	mov.b64 	%rd673, 0;
$L__BB0_127:
	or.b64  	%rd112, %rd673, %rd109;
	shr.u32 	%r646, %r9, 27;
	and.b32  	%r647, %r646, 1;
	shr.u32 	%r648, %r10, 27;
	and.b32  	%r649, %r648, 1;
	add.s32 	%r650, %r647, %r649;
	shr.u32 	%r651, %r11, 27;
	and.b32  	%r652, %r651, 1;
	add.s32 	%r653, %r650, %r652;
	shr.u32 	%r654, %r16, 27;
	and.b32  	%r655, %r654, 1;
	add.s32 	%r656, %r653, %r655;
	shr.u32 	%r657, %r12, 28;
	and.b32  	%r658, %r657, 1;
	add.s32 	%r659, %r656, %r658;
	shr.u32 	%r660, %r13, 27;
	and.b32  	%r661, %r660, 1;
	add.s32 	%r662, %r659, %r661;
	shr.u32 	%r663, %r14, 27;
	and.b32  	%r664, %r663, 1;
	add.s32 	%r665, %r662, %r664;
	shr.u32 	%r666, %r15, 27;
	and.b32  	%r667, %r666, 1;
	add.s32 	%r645, %r665, %r667;
	mov.b64 	%rd674, 134217728;
	setp.eq.s32 	%p72, %r645, 3;
	@%p72 bra 	$L__BB0_131;
	setp.ne.s32 	%p73, %r645, 2;
	@%p73 bra 	$L__BB0_130;
	and.b64  	%rd674, %rd3, 134217728;
	bra.uni 	$L__BB0_131;
$L__BB0_130:
	mov.b64 	%rd674, 0;
$L__BB0_131:
	or.b64  	%rd115, %rd674, %rd112;
	shr.u32 	%r669, %r9, 28;
	and.b32  	%r670, %r669, 1;
	shr.u32 	%r671, %r10, 28;
	and.b32  	%r672, %r671, 1;
	add.s32 	%r673, %r670, %r672;
	shr.u32 	%r674, %r11, 28;
	and.b32  	%r675, %r674, 1;
	add.s32 	%r676, %r673, %r675;
	shr.u32 	%r677, %r16, 28;
	and.b32  	%r678, %r677, 1;
	add.s32 	%r679, %r676, %r678;
	shr.u32 	%r680, %r12, 29;
	and.b32  	%r681, %r680, 1;
	add.s32 	%r682, %r679, %r681;
	shr.u32 	%r683, %r13, 28;
	and.b32  	%r684, %r683, 1;
	add.s32 	%r685, %r682, %r684;
	shr.u32 	%r686, %r14, 28;
	and.b32  	%r687, %r686, 1;
	add.s32 	%r688, %r685, %r687;
	shr.u32 	%r689, %r15, 28;
	and.b32  	%r690, %r689, 1;
	add.s32 	%r668, %r688, %r690;
	mov.b64 	%rd675, 268435456;
	setp.eq.s32 	%p74, %r668, 3;
	@%p74 bra 	$L__BB0_135;
	setp.ne.s32 	%p75, %r668, 2;
	@%p75 bra 	$L__BB0_134;
	and.b64  	%rd675, %rd3, 268435456;
	bra.uni 	$L__BB0_135;
$L__BB0_134:
	mov.b64 	%rd675, 0;
$L__BB0_135:
	or.b64  	%rd118, %rd675, %rd115;
	shr.u32 	%r692, %r9, 29;
	and.b32  	%r693, %r692, 1;
	shr.u32 	%r694, %r10, 29;
	and.b32  	%r695, %r694, 1;
	add.s32 	%r696, %r693, %r695;
	shr.u32 	%r697, %r11, 29;
	and.b32  	%r698, %r697, 1;
	add.s32 	%r699, %r696, %r698;
	shr.u32 	%r700, %r16, 29;
	and.b32  	%r701, %r700, 1;
	add.s32 	%r702, %r699, %r701;
	shr.u32 	%r703, %r12, 30;
	and.b32  	%r704, %r703, 1;
	add.s32 	%r705, %r702, %r704;
	shr.u32 	%r706, %r13, 29;
	and.b32  	%r707, %r706, 1;
	add.s32 	%r708, %r705, %r707;
	shr.u32 	%r709, %r14, 29;
	and.b32  	%r710, %r709, 1;
	add.s32 	%r711, %r708, %r710;
	shr.u32 	%r712, %r15, 29;
	and.b32  	%r713, %r712, 1;
	add.s32 	%r691, %r711, %r713;
	mov.b64 	%rd676, 536870912;
	setp.eq.s32 	%p76, %r691, 3;
	@%p76 bra 	$L__BB0_139;
	setp.ne.s32 	%p77, %r691, 2;
	@%p77 bra 	$L__BB0_138;
	and.b64  	%rd676, %rd3, 536870912;
	bra.uni 	$L__BB0_139;
$L__BB0_138:
	mov.b64 	%rd676, 0;
$L__BB0_139:
	or.b64  	%rd121, %rd676, %rd118;
	shr.u32 	%r715, %r9, 30;
	and.b32  	%r716, %r715, 1;
	shr.u32 	%r717, %r10, 30;
	and.b32  	%r718, %r717, 1;
	add.s32 	%r719, %r716, %r718;
	shr.u32 	%r720, %r11, 30;
	and.b32  	%r721, %r720, 1;
	add.s32 	%r722, %r719, %r721;
	shr.u32 	%r723, %r16, 30;
	and.b32  	%r724, %r723, 1;
	add.s32 	%r725, %r722, %r724;
	shr.u32 	%r726, %r12, 31;
	add.s32 	%r727, %r725, %r726;
	shr.u32 	%r728, %r13, 30;
	and.b32  	%r729, %r728, 1;
	add.s32 	%r730, %r727, %r729;
	shr.u32 	%r731, %r14, 30;
	and.b32  	%r732, %r731, 1;
	add.s32 	%r733, %r730, %r732;
	shr.u32 	%r734, %r15, 30;
	and.b32  	%r735, %r734, 1;
	add.s32 	%r714, %r733, %r735;
	mov.b64 	%rd677, 1073741824;
	setp.eq.s32 	%p78, %r714, 3;
	@%p78 bra 	$L__BB0_143;
	setp.ne.s32 	%p79, %r714, 2;
	@%p79 bra 	$L__BB0_142;
	and.b64  	%rd677, %rd3, 1073741824;
	bra.uni 	$L__BB0_143;
$L__BB0_142:
	mov.b64 	%rd677, 0;
$L__BB0_143:
	or.b64  	%rd124, %rd677, %rd121;
	shr.u32 	%r737, %r9, 31;
	shr.u32 	%r738, %r10, 31;
	add.s32 	%r739, %r737, %r738;
	shr.u32 	%r740, %r11, 31;
	add.s32 	%r741, %r739, %r740;
	shr.u32 	%r742, %r16, 31;
	add.s32 	%r743, %r741, %r742;
	{ .reg .b32 tmp; mov.b64 {tmp, %r744}, %rd3; }
	and.b32  	%r745, %r744, 1;
	add.s32 	%r746, %r743, %r745;
	shr.u32 	%r747, %r13, 31;
	add.s32 	%r748, %r746, %r747;
	shr.u32 	%r749, %r14, 31;
	add.s32 	%r750, %r748, %r749;
	shr.u32 	%r751, %r15, 31;
	add.s32 	%r736, %r750, %r751;
	mov.b64 	%rd678, 2147483648;
	setp.eq.s32 	%p80, %r736, 3;
	@%p80 bra 	$L__BB0_147;
	setp.ne.s32 	%p81, %r736, 2;
	@%p81 bra 	$L__BB0_146;
	and.b64  	%rd678, %rd3, 2147483648;
	bra.uni 	$L__BB0_147;
$L__BB0_146:
	mov.b64 	%rd678, 0;
$L__BB0_147:
	or.b64  	%rd127, %rd678, %rd124;
	{ .reg .b32 tmp; mov.b64 {tmp, %r753}, %rd643; }
	and.b32  	%r754, %r753, 1;
	{ .reg .b32 tmp; mov.b64 {tmp, %r755}, %rd642; }
	and.b32  	%r756, %r755, 1;
	add.s32 	%r757, %r754, %r756;
	{ .reg .b32 tmp; mov.b64 {tmp, %r758}, %rd641; }
	and.b32  	%r759, %r758, 1;
	add.s32 	%r760, %r757, %r759;
	{ .reg .b32 tmp; mov.b64 {tmp, %r761}, %rd27; }
	and.b32  	%r762, %r761, 1;
	add.s32 	%r763, %r760, %r762;
	shr.u64 	%rd316, %rd3, 33;
	cvt.u32.u64 	%r764, %rd316;
	and.b32  	%r765, %r764, 1;
	add.s32 	%r766, %r763, %r765;
	{ .reg .b32 tmp; mov.b64 {tmp, %r767}, %rd644; }
	and.b32  	%r768, %r767, 1;
	add.s32 	%r769, %r766, %r768;
	{ .reg .b32 tmp; mov.b64 {tmp, %r770}, %rd645; }
	and.b32  	%r771, %r770, 1;
	add.s32 	%r772, %r769, %r771;
	{ .reg .b32 tmp; mov.b64 {tmp, %r773}, %rd646; }
	and.b32  	%r774, %r773, 1;
	add.s32 	%r752, %r772, %r774;
	mov.b64 	%rd679, 4294967296;
	setp.eq.s32 	%p82, %r752, 3;
	@%p82 bra 	$L__BB0_151;
	setp.ne.s32 	%p83, %r752, 2;
	@%p83 bra 	$L__BB0_150;
	and.b64  	%rd679, %rd3, 4294967296;
	bra.uni 	$L__BB0_151;
$L__BB0_150:
	mov.b64 	%rd679, 0;
$L__BB0_151:
	or.b64  	%rd130, %rd679, %rd127;
	shr.u64 	%rd319, %rd643, 33;
	cvt.u32.u64 	%r776, %rd319;
	and.b32  	%r777, %r776, 1;
	shr.u64 	%rd320, %rd642, 33;
	cvt.u32.u64 	%r778, %rd320;
	and.b32  	%r779, %r778, 1;
	add.s32 	%r780, %r777, %r779;
	shr.u64 	%rd321, %rd641, 33;
	cvt.u32.u64 	%r781, %rd321;
	and.b32  	%r782, %r781, 1;
	add.s32 	%r783, %r780, %r782;
	shr.u64 	%rd322, %rd27, 33;
	cvt.u32.u64 	%r784, %rd322;
	and.b32  	%r785, %r784, 1;
	add.s32 	%r786, %r783, %r785;
	shr.u64 	%rd323, %rd3, 34;
	cvt.u32.u64 	%r787, %rd323;
	and.b32  	%r788, %r787, 1;
	add.s32 	%r789, %r786, %r788;
	shr.u64 	%rd324, %rd644, 33;
	cvt.u32.u64 	%r790, %rd324;
	and.b32  	%r791, %r790, 1;
	add.s32 	%r792, %r789, %r791;
	shr.u64 	%rd325, %rd645, 33;
	cvt.u32.u64 	%r793, %rd325;
	and.b32  	%r794, %r793, 1;
	add.s32 	%r795, %r792, %r794;
	shr.u64 	%rd326, %rd646, 33;
	cvt.u32.u64 	%r796, %rd326;
	and.b32  	%r797, %r796, 1;
	add.s32 	%r775, %r795, %r797;
	mov.b64 	%rd680, 8589934592;
	setp.eq.s32 	%p84, %r775, 3;
	@%p84 bra 	$L__BB0_155;
	setp.ne.s32 	%p85, %r775, 2;
	@%p85 bra 	$L__BB0_154;
	and.b64  	%rd680, %rd3, 8589934592;
	bra.uni 	$L__BB0_155;
$L__BB0_154:
	mov.b64 	%rd680, 0;
$L__BB0_155:
	or.b64  	%rd133, %rd680, %rd130;
	shr.u64 	%rd329, %rd643, 34;
	cvt.u32.u64 	%r799, %rd329;
	and.b32  	%r800, %r799, 1;
	shr.u64 	%rd330, %rd642, 34;
	cvt.u32.u64 	%r801, %rd330;
	and.b32  	%r802, %r801, 1;
	add.s32 	%r803, %r800, %r802;
	shr.u64 	%rd331, %rd641, 34;
	cvt.u32.u64 	%r804, %rd331;
	and.b32  	%r805, %r804, 1;
	add.s32 	%r806, %r803, %r805;
	shr.u64 	%rd332, %rd27, 34;
	cvt.u32.u64 	%r807, %rd332;
	and.b32  	%r808, %r807, 1;
	add.s32 	%r809, %r806, %r808;
	shr.u64 	%rd333, %rd3, 35;
	cvt.u32.u64 	%r810, %rd333;
	and.b32  	%r811, %r810, 1;
	add.s32 	%r812, %r809, %r811;
	shr.u64 	%rd334, %rd644, 34;
	cvt.u32.u64 	%r813, %rd334;
	and.b32  	%r814, %r813, 1;
	add.s32 	%r815, %r812, %r814;
	shr.u64 	%rd335, %rd645, 34;
	cvt.u32.u64 	%r816, %rd335;
	and.b32  	%r817, %r816, 1;
	add.s32 	%r818, %r815, %r817;
	shr.u64 	%rd336, %rd646, 34;
	cvt.u32.u64 	%r819, %rd336;
	and.b32  	%r820, %r819, 1;
	add.s32 	%r798, %r818, %r820;
	mov.b64 	%rd681, 17179869184;
	setp.eq.s32 	%p86, %r798, 3;
	@%p86 bra 	$L__BB0_159;
	setp.ne.s32 	%p87, %r798, 2;
	@%p87 bra 	$L__BB0_158;
	and.b64  	%rd681, %rd3, 17179869184;
	bra.uni 	$L__BB0_159;
$L__BB0_158:
	mov.b64 	%rd681, 0;
$L__BB0_159:
	or.b64  	%rd136, %rd681, %rd133;
	shr.u64 	%rd339, %rd643, 35;
	cvt.u32.u64 	%r822, %rd339;
	and.b32  	%r823, %r822, 1;
	shr.u64 	%rd340, %rd642, 35;
	cvt.u32.u64 	%r824, %rd340;
	and.b32  	%r825, %r824, 1;
	add.s32 	%r826, %r823, %r825;
	shr.u64 	%rd341, %rd641, 35;
	cvt.u32.u64 	%r827, %rd341;
	and.b32  	%r828, %r827, 1;
	add.s32 	%r829, %r826, %r828;
	shr.u64 	%rd342, %rd27, 35;
	cvt.u32.u64 	%r830, %rd342;
	and.b32  	%r831, %r830, 1;
	add.s32 	%r832, %r829, %r831;
	shr.u64 	%rd343, %rd3, 36;
	cvt.u32.u64 	%r833, %rd343;
	and.b32  	%r834, %r833, 1;
	add.s32 	%r835, %r832, %r834;
	shr.u64 	%rd344, %rd644, 35;
	cvt.u32.u64 	%r836, %rd344;
	and.b32  	%r837, %r836, 1;
	add.s32 	%r838, %r835, %r837;
	shr.u64 	%rd345, %rd645, 35;
	cvt.u32.u64 	%r839, %rd345;
	and.b32  	%r840, %r839, 1;
	add.s32 	%r841, %r838, %r840;
	shr.u64 	%rd346, %rd646, 35;
	cvt.u32.u64 	%r842, %rd346;
	and.b32  	%r843, %r842, 1;
	add.s32 	%r821, %r841, %r843;
	mov.b64 	%rd682, 34359738368;
	setp.eq.s32 	%p88, %r821, 3;
	@%p88 bra 	$L__BB0_163;
	setp.ne.s32 	%p89, %r821, 2;
	@%p89 bra 	$L__BB0_162;
	and.b64  	%rd682, %rd3, 34359738368;
	bra.uni 	$L__BB0_163;
$L__BB0_162:
	mov.b64 	%rd682, 0;
$L__BB0_163:
	or.b64  	%rd139, %rd682, %rd136;
	shr.u64 	%rd349, %rd643, 36;
	cvt.u32.u64 	%r845, %rd349;
	and.b32  	%r846, %r845, 1;
	shr.u64 	%rd350, %rd642, 36;
	cvt.u32.u64 	%r847, %rd350;
	and.b32  	%r848, %r847, 1;
	add.s32 	%r849, %r846, %r848;
	shr.u64 	%rd351, %rd641, 36;
	cvt.u32.u64 	%r850, %rd351;
	and.b32  	%r851, %r850, 1;
	add.s32 	%r852, %r849, %r851;
	shr.u64 	%rd352, %rd27, 36;
	cvt.u32.u64 	%r853, %rd352;
	and.b32  	%r854, %r853, 1;
	add.s32 	%r855, %r852, %r854;
	shr.u64 	%rd353, %rd3, 37;
	cvt.u32.u64 	%r856, %rd353;
	and.b32  	%r857, %r856, 1;
	add.s32 	%r858, %r855, %r857;
	shr.u64 	%rd354, %rd644, 36;
	cvt.u32.u64 	%r859, %rd354;
	and.b32  	%r860, %r859, 1;
	add.s32 	%r861, %r858, %r860;
	shr.u64 	%rd355, %rd645, 36;
	cvt.u32.u64 	%r862, %rd355;
	and.b32  	%r863, %r862, 1;
	add.s32 	%r864, %r861, %r863;
	shr.u64 	%rd356, %rd646, 36;
	cvt.u32.u64 	%r865, %rd356;
	and.b32  	%r866, %r865, 1;
	add.s32 	%r844, %r864, %r866;
	mov.b64 	%rd683, 68719476736;
	setp.eq.s32 	%p90, %r844, 3;
	@%p90 bra 	$L__BB0_167;
	setp.ne.s32 	%p91, %r844, 2;
	@%p91 bra 	$L__BB0_166;
	and.b64  	%rd683, %rd3, 68719476736;
	bra.uni 	$L__BB0_167;
$L__BB0_166:
	mov.b64 	%rd683, 0;
$L__BB0_167:
	or.b64  	%rd142, %rd683, %rd139;
	shr.u64 	%rd359, %rd643, 37;
	cvt.u32.u64 	%r868, %rd359;
	and.b32  	%r869, %r868, 1;
	shr.u64 	%rd360, %rd642, 37;
	cvt.u32.u64 	%r870, %rd360;
	and.b32  	%r871, %r870, 1;
	add.s32 	%r872, %r869, %r871;
	shr.u64 	%rd361, %rd641, 37;
	cvt.u32.u64 	%r873, %rd361;
	and.b32  	%r874, %r873, 1;
	add.s32 	%r875, %r872, %r874;
	shr.u64 	%rd362, %rd27, 37;
	cvt.u32.u64 	%r876, %rd362;
	and.b32  	%r877, %r876, 1;
	add.s32 	%r878, %r875, %r877;
	shr.u64 	%rd363, %rd3, 38;
	cvt.u32.u64 	%r879, %rd363;
	and.b32  	%r880, %r879, 1;
	add.s32 	%r881, %r878, %r880;
	shr.u64 	%rd364, %rd644, 37;
	cvt.u32.u64 	%r882, %rd364;
	and.b32  	%r883, %r882, 1;
	add.s32 	%r884, %r881, %r883;
	shr.u64 	%rd365, %rd645, 37;
	cvt.u32.u64 	%r885, %rd365;
	and.b32  	%r886, %r885, 1;
	add.s32 	%r887, %r884, %r886;
	shr.u64 	%rd366, %rd646, 37;
	cvt.u32.u64 	%r888, %rd366;
	and.b32  	%r889, %r888, 1;
	add.s32 	%r867, %r887, %r889;
	mov.b64 	%rd684, 137438953472;
	setp.eq.s32 	%p92, %r867, 3;
	@%p92 bra 	$L__BB0_171;
	setp.ne.s32 	%p93, %r867, 2;
	@%p93 bra 	$L__BB0_170;
	and.b64  	%rd684, %rd3, 137438953472;
	bra.uni 	$L__BB0_171;
$L__BB0_170:
	mov.b64 	%rd684, 0;
$L__BB0_171:
	or.b64  	%rd145, %rd684, %rd142;
	shr.u64 	%rd369, %rd643, 38;
	cvt.u32.u64 	%r891, %rd369;
	and.b32  	%r892, %r891, 1;
	shr.u64 	%rd370, %rd642, 38;
	cvt.u32.u64 	%r893, %rd370;
	and.b32  	%r894, %r893, 1;
	add.s32 	%r895, %r892, %r894;
	shr.u64 	%rd371, %rd641, 38;
	cvt.u32.u64 	%r896, %rd371;
	and.b32  	%r897, %r896, 1;
	add.s32 	%r898, %r895, %r897;
	shr.u64 	%rd372, %rd27, 38;
	cvt.u32.u64 	%r899, %rd372;
	and.b32  	%r900, %r899, 1;
	add.s32 	%r901, %r898, %r900;
	shr.u64 	%rd373, %rd3, 39;
	cvt.u32.u64 	%r902, %rd373;
	and.b32  	%r903, %r902, 1;
	add.s32 	%r904, %r901, %r903;
	shr.u64 	%rd374, %rd644, 38;
	cvt.u32.u64 	%r905, %rd374;
	and.b32  	%r906, %r905, 1;
	add.s32 	%r907, %r904, %r906;
	shr.u64 	%rd375, %rd645, 38;
	cvt.u32.u64 	%r908, %rd375;
	and.b32  	%r909, %r908, 1;
	add.s32 	%r910, %r907, %r909;
	shr.u64 	%rd376, %rd646, 38;
	cvt.u32.u64 	%r911, %rd376;
	and.b32  	%r912, %r911, 1;
	add.s32 	%r890, %r910, %r912;
	mov.b64 	%rd685, 274877906944;
	setp.eq.s32 	%p94, %r890, 3;
	@%p94 bra 	$L__BB0_175;
	setp.ne.s32 	%p95, %r890, 2;
	@%p95 bra 	$L__BB0_174;
	and.b64  	%rd685, %rd3, 274877906944;
	bra.uni 	$L__BB0_175;
$L__BB0_174:
	mov.b64 	%rd685, 0;
$L__BB0_175:
	or.b64  	%rd148, %rd685, %rd145;
	shr.u64 	%rd379, %rd643, 39;
	cvt.u32.u64 	%r914, %rd379;
	and.b32  	%r915, %r914, 1;
	shr.u64 	%rd380, %rd642, 39;
	cvt.u32.u64 	%r916, %rd380;
	and.b32  	%r917, %r916, 1;
	add.s32 	%r918, %r915, %r917;
	shr.u64 	%rd381, %rd641, 39;
	cvt.u32.u64 	%r919, %rd381;
	and.b32  	%r920, %r919, 1;
	add.s32 	%r921, %r918, %r920;
	shr.u64 	%rd382, %rd27, 39;
	cvt.u32.u64 	%r922, %rd382;
	and.b32  	%r923, %r922, 1;
	add.s32 	%r924, %r921, %r923;
	shr.u64 	%rd383, %rd3, 40;
	cvt.u32.u64 	%r925, %rd383;
	and.b32  	%r926, %r925, 1;
	add.s32 	%r927, %r924, %r926;
	shr.u64 	%rd384, %rd644, 39;
	cvt.u32.u64 	%r928, %rd384;
	and.b32  	%r929, %r928, 1;
	add.s32 	%r930, %r927, %r929;
	shr.u64 	%rd385, %rd645, 39;
	cvt.u32.u64 	%r931, %rd385;
	and.b32  	%r932, %r931, 1;
	add.s32 	%r933, %r930, %r932;
	shr.u64 	%rd386, %rd646, 39;
	cvt.u32.u64 	%r934, %rd386;
	and.b32  	%r935, %r934, 1;
	add.s32 	%r913, %r933, %r935;
	mov.b64 	%rd686, 549755813888;
	setp.eq.s32 	%p96, %r913, 3;
	@%p96 bra 	$L__BB0_179;
	setp.ne.s32 	%p97, %r913, 2;
	@%p97 bra 	$L__BB0_178;
	and.b64  	%rd686, %rd3, 549755813888;
	bra.uni 	$L__BB0_179;
$L__BB0_178:
	mov.b64 	%rd686, 0;
$L__BB0_179:
	or.b64  	%rd151, %rd686, %rd148;
	shr.u64 	%rd389, %rd643, 40;
	cvt.u32.u64 	%r937, %rd389;
	and.b32  	%r938, %r937, 1;
	shr.u64 	%rd390, %rd642, 40;
	cvt.u32.u64 	%r939, %rd390;
	and.b32  	%r940, %r939, 1;
	add.s32 	%r941, %r938, %r940;
	shr.u64 	%rd391, %rd641, 40;
	cvt.u32.u64 	%r942, %rd391;
	and.b32  	%r943, %r942, 1;
	add.s32 	%r944, %r941, %r943;
	shr.u64 	%rd392, %rd27, 40;
	cvt.u32.u64 	%r945, %rd392;
	and.b32  	%r946, %r945, 1;
	add.s32 	%r947, %r944, %r946;
	shr.u64 	%rd393, %rd3, 41;
	cvt.u32.u64 	%r948, %rd393;
	and.b32  	%r949, %r948, 1;
	add.s32 	%r950, %r947, %r949;
	shr.u64 	%rd394, %rd644, 40;
	cvt.u32.u64 	%r951, %rd394;
	and.b32  	%r952, %r951, 1;
	add.s32 	%r953, %r950, %r952;
	shr.u64 	%rd395, %rd645, 40;
	cvt.u32.u64 	%r954, %rd395;
	and.b32  	%r955, %r954, 1;
	add.s32 	%r956, %r953, %r955;
	shr.u64 	%rd396, %rd646, 40;
	cvt.u32.u64 	%r957, %rd396;
	and.b32  	%r958, %r957, 1;
	add.s32 	%r936, %r956, %r958;
	mov.b64 	%rd687, 1099511627776;
	setp.eq.s32 	%p98, %r936, 3;
	@%p98 bra 	$L__BB0_183;
	setp.ne.s32 	%p99, %r936, 2;
	@%p99 bra 	$L__BB0_182;
	and.b64  	%rd687, %rd3, 1099511627776;
	bra.uni 	$L__BB0_183;
$L__BB0_182:
	mov.b64 	%rd687, 0;
$L__BB0_183:
	or.b64  	%rd154, %rd687, %rd151;
	shr.u64 	%rd399, %rd643, 41;
	cvt.u32.u64 	%r960, %rd399;
	and.b32  	%r961, %r960, 1;
	shr.u64 	%rd400, %rd642, 41;
	cvt.u32.u64 	%r962, %rd400;
	and.b32  	%r963, %r962, 1;
	add.s32 	%r964, %r961, %r963;
	shr.u64 	%rd401, %rd641, 41;
	cvt.u32.u64 	%r965, %rd401;
	and.b32  	%r966, %r965, 1;
	add.s32 	%r967, %r964, %r966;
	shr.u64 	%rd402, %rd27, 41;
	cvt.u32.u64 	%r968, %rd402;
	and.b32  	%r969, %r968, 1;
	add.s32 	%r970, %r967, %r969;
	shr.u64 	%rd403, %rd3, 42;
	cvt.u32.u64 	%r971, %rd403;
	and.b32  	%r972, %r971, 1;
	add.s32 	%r973, %r970, %r972;
	shr.u64 	%rd404, %rd644, 41;
	cvt.u32.u64 	%r974, %rd404;
	and.b32  	%r975, %r974, 1;
	add.s32 	%r976, %r973, %r975;
	shr.u64 	%rd405, %rd645, 41;
	cvt.u32.u64 	%r977, %rd405;
	and.b32  	%r978, %r977, 1;
	add.s32 	%r979, %r976, %r978;
	shr.u64 	%rd406, %rd646, 41;
	cvt.u32.u64 	%r980, %rd406;
	and.b32  	%r981, %r980, 1;
	add.s32 	%r959, %r979, %r981;
	mov.b64 	%rd688, 2199023255552;
	setp.eq.s32 	%p100, %r959, 3;
	@%p100 bra 	$L__BB0_187;
	setp.ne.s32 	%p101, %r959, 2;
	@%p101 bra 	$L__BB0_186;
	and.b64  	%rd688, %rd3, 2199023255552;
	bra.uni 	$L__BB0_187;
$L__BB0_186:
	mov.b64 	%rd688, 0;
$L__BB0_187:
	or.b64  	%rd157, %rd688, %rd154;
	shr.u64 	%rd409, %rd643, 42;
	cvt.u32.u64 	%r983, %rd409;
	and.b32  	%r984, %r983, 1;
	shr.u64 	%rd410, %rd642, 42;
	cvt.u32.u64 	%r985, %rd410;
	and.b32  	%r986, %r985, 1;
	add.s32 	%r987, %r984, %r986;
	shr.u64 	%rd411, %rd641, 42;
	cvt.u32.u64 	%r988, %rd411;
	and.b32  	%r989, %r988, 1;
	add.s32 	%r990, %r987, %r989;
	shr.u64 	%rd412, %rd27, 42;
	cvt.u32.u64 	%r991, %rd412;
	and.b32  	%r992, %r991, 1;
	add.s32 	%r993, %r990, %r992;
	shr.u64 	%rd413, %rd3, 43;
	cvt.u32.u64 	%r994, %rd413;
	and.b32  	%r995, %r994, 1;
	add.s32 	%r996, %r993, %r995;
	shr.u64 	%rd414, %rd644, 42;
	cvt.u32.u64 	%r997, %rd414;
	and.b32  	%r998, %r997, 1;
	add.s32 	%r999, %r996, %r998;
	shr.u64 	%rd415, %rd645, 42;
	cvt.u32.u64 	%r1000, %rd415;
	and.b32  	%r1001, %r1000, 1;
	add.s32 	%r1002, %r999, %r1001;
	shr.u64 	%rd416, %rd646, 42;
	cvt.u32.u64 	%r1003, %rd416;
	and.b32  	%r1004, %r1003, 1;
	add.s32 	%r982, %r1002, %r1004;
	mov.b64 	%rd689, 4398046511104;
	setp.eq.s32 	%p102, %r982, 3;
	@%p102 bra 	$L__BB0_191;
	setp.ne.s32 	%p103, %r982, 2;
	@%p103 bra 	$L__BB0_190;
	and.b64  	%rd689, %rd3, 4398046511104;
	bra.uni 	$L__BB0_191;
$L__BB0_190:
	mov.b64 	%rd689, 0;
$L__BB0_191:
	or.b64  	%rd160, %rd689, %rd157;
	shr.u64 	%rd419, %rd643, 43;
	cvt.u32.u64 	%r1006, %rd419;
	and.b32  	%r1007, %r1006, 1;
	shr.u64 	%rd420, %rd642, 43;
	cvt.u32.u64 	%r1008, %rd420;
	and.b32  	%r1009, %r1008, 1;
	add.s32 	%r1010, %r1007, %r1009;
	shr.u64 	%rd421, %rd641, 43;
	cvt.u32.u64 	%r1011, %rd421;
	and.b32  	%r1012, %r1011, 1;
	add.s32 	%r1013, %r1010, %r1012;
	shr.u64 	%rd422, %rd27, 43;
	cvt.u32.u64 	%r1014, %rd422;
	and.b32  	%r1015, %r1014, 1;
	add.s32 	%r1016, %r1013, %r1015;
	shr.u64 	%rd423, %rd3, 44;
	cvt.u32.u64 	%r1017, %rd423;
	and.b32  	%r1018, %r1017, 1;
	add.s32 	%r1019, %r1016, %r1018;
	shr.u64 	%rd424, %rd644, 43;
	cvt.u32.u64 	%r1020, %rd424;
	and.b32  	%r1021, %r1020, 1;
	add.s32 	%r1022, %r1019, %r1021;
	shr.u64 	%rd425, %rd645, 43;
	cvt.u32.u64 	%r1023, %rd425;
	and.b32  	%r1024, %r1023, 1;
	add.s32 	%r1025, %r1022, %r1024;
	shr.u64 	%rd426, %rd646, 43;
	cvt.u32.u64 	%r1026, %rd426;
	and.b32  	%r1027, %r1026, 1;
	add.s32 	%r1005, %r1025, %r1027;
	mov.b64 	%rd690, 8796093022208;
	setp.eq.s32 	%p104, %r1005, 3;
	@%p104 bra 	$L__BB0_195;
	setp.ne.s32 	%p105, %r1005, 2;
	@%p105 bra 	$L__BB0_194;
	and.b64  	%rd690, %rd3, 8796093022208;
	bra.uni 	$L__BB0_195;
$L__BB0_194:
	mov.b64 	%rd690, 0;
$L__BB0_195:
	or.b64  	%rd163, %rd690, %rd160;
	shr.u64 	%rd429, %rd643, 44;
	cvt.u32.u64 	%r1029, %rd429;
	and.b32  	%r1030, %r1029, 1;
	shr.u64 	%rd430, %rd642, 44;
	cvt.u32.u64 	%r1031, %rd430;
	and.b32  	%r1032, %r1031, 1;
	add.s32 	%r1033, %r1030, %r1032;
	shr.u64 	%rd431, %rd641, 44;
	cvt.u32.u64 	%r1034, %rd431;
	and.b32  	%r1035, %r1034, 1;
	add.s32 	%r1036, %r1033, %r1035;
	shr.u64 	%rd432, %rd27, 44;
	cvt.u32.u64 	%r1037, %rd432;
	and.b32  	%r1038, %r1037, 1;
	add.s32 	%r1039, %r1036, %r1038;
	shr.u64 	%rd433, %rd3, 45;
	cvt.u32.u64 	%r1040, %rd433;
	and.b32  	%r1041, %r1040, 1;
	add.s32 	%r1042, %r1039, %r1041;
	shr.u64 	%rd434, %rd644, 44;
	cvt.u32.u64 	%r1043, %rd434;
	and.b32  	%r1044, %r1043, 1;
	add.s32 	%r1045, %r1042, %r1044;
	shr.u64 	%rd435, %rd645, 44;
	cvt.u32.u64 	%r1046, %rd435;
	and.b32  	%r1047, %r1046, 1;
	add.s32 	%r1048, %r1045, %r1047;
	shr.u64 	%rd436, %rd646, 44;
	cvt.u32.u64 	%r1049, %rd436;
	and.b32  	%r1050, %r1049, 1;
	add.s32 	%r1028, %r1048, %r1050;
	mov.b64 	%rd691, 17592186044416;
	setp.eq.s32 	%p106, %r1028, 3;
	@%p106 bra 	$L__BB0_199;
	setp.ne.s32 	%p107, %r1028, 2;
	@%p107 bra 	$L__BB0_198;
	and.b64  	%rd691, %rd3, 17592186044416;
	bra.uni 	$L__BB0_199;
$L__BB0_198:
	mov.b64 	%rd691, 0;
$L__BB0_199:
	or.b64  	%rd166, %rd691, %rd163;
	shr.u64 	%rd439, %rd643, 45;
	cvt.u32.u64 	%r1052, %rd439;
	and.b32  	%r1053, %r1052, 1;
	shr.u64 	%rd440, %rd642, 45;
	cvt.u32.u64 	%r1054, %rd440;
	and.b32  	%r1055, %r1054, 1;
	add.s32 	%r1056, %r1053, %r1055;
	shr.u64 	%rd441, %rd641, 45;
	cvt.u32.u64 	%r1057, %rd441;
	and.b32  	%r1058, %r1057, 1;
	add.s32 	%r1059, %r1056, %r1058;
	shr.u64 	%rd442, %rd27, 45;
	cvt.u32.u64 	%r1060, %rd442;
	and.b32  	%r1061, %r1060, 1;
	add.s32 	%r1062, %r1059, %r1061;
	shr.u64 	%rd443, %rd3, 46;
	cvt.u32.u64 	%r1063, %rd443;
	and.b32  	%r1064, %r1063, 1;
	add.s32 	%r1065, %r1062, %r1064;
	shr.u64 	%rd444, %rd644, 45;
	cvt.u32.u64 	%r1066, %rd444;
	and.b32  	%r1067, %r1066, 1;
	add.s32 	%r1068, %r1065, %r1067;
	shr.u64 	%rd445, %rd645, 45;
	cvt.u32.u64 	%r1069, %rd445;
	and.b32  	%r1070, %r1069, 1;
	add.s32 	%r1071, %r1068, %r1070;
	shr.u64 	%rd446, %rd646, 45;
	cvt.u32.u64 	%r1072, %rd446;
	and.b32  	%r1073, %r1072, 1;
	add.s32 	%r1051, %r1071, %r1073;
	mov.b64 	%rd692, 35184372088832;
	setp.eq.s32 	%p108, %r1051, 3;
	@%p108 bra 	$L__BB0_203;
	setp.ne.s32 	%p109, %r1051, 2;
	@%p109 bra 	$L__BB0_202;
	and.b64  	%rd692, %rd3, 35184372088832;
	bra.uni 	$L__BB0_203;
$L__BB0_202:
	mov.b64 	%rd692, 0;
$L__BB0_203:
	or.b64  	%rd169, %rd692, %rd166;
	shr.u64 	%rd449, %rd643, 46;
	cvt.u32.u64 	%r1075, %rd449;
	and.b32  	%r1076, %r1075, 1;
	shr.u64 	%rd450, %rd642, 46;
	cvt.u32.u64 	%r1077, %rd450;
	and.b32  	%r1078, %r1077, 1;
	add.s32 	%r1079, %r1076, %r1078;
	shr.u64 	%rd451, %rd641, 46;
	cvt.u32.u64 	%r1080, %rd451;
	and.b32  	%r1081, %r1080, 1;
	add.s32 	%r1082, %r1079, %r1081;
	shr.u64 	%rd452, %rd27, 46;
	cvt.u32.u64 	%r1083, %rd452;
	and.b32  	%r1084, %r1083, 1;
	add.s32 	%r1085, %r1082, %r1084;
	shr.u64 	%rd453, %rd3, 47;
	cvt.u32.u64 	%r1086, %rd453;
	and.b32  	%r1087, %r1086, 1;
	add.s32 	%r1088, %r1085, %r1087;
	shr.u64 	%rd454, %rd644, 46;
	cvt.u32.u64 	%r1089, %rd454;
	and.b32  	%r1090, %r1089, 1;
	add.s32 	%r1091, %r1088, %r1090;
	shr.u64 	%rd455, %rd645, 46;
	cvt.u32.u64 	%r1092, %rd455;
	and.b32  	%r1093, %r1092, 1;
	add.s32 	%r1094, %r1091, %r1093;
	shr.u64 	%rd456, %rd646, 46;
	cvt.u32.u64 	%r1095, %rd456;
	and.b32  	%r1096, %r1095, 1;
	add.s32 	%r1074, %r1094, %r1096;
	mov.b64 	%rd693, 70368744177664;
	setp.eq.s32 	%p110, %r1074, 3;
	@%p110 bra 	$L__BB0_207;
	setp.ne.s32 	%p111, %r1074, 2;
	@%p111 bra 	$L__BB0_206;
	and.b64  	%rd693, %rd3, 70368744177664;
	bra.uni 	$L__BB0_207;
$L__BB0_206:
	mov.b64 	%rd693, 0;
$L__BB0_207:
	or.b64  	%rd172, %rd693, %rd169;
	shr.u64 	%rd459, %rd643, 47;
	cvt.u32.u64 	%r1098, %rd459;
	and.b32  	%r1099, %r1098, 1;
	shr.u64 	%rd460, %rd642, 47;
	cvt.u32.u64 	%r1100, %rd460;
	and.b32  	%r1101, %r1100, 1;
	add.s32 	%r1102, %r1099, %r1101;
	shr.u64 	%rd461, %rd641, 47;
	cvt.u32.u64 	%r1103, %rd461;
	and.b32  	%r1104, %r1103, 1;
	add.s32 	%r1105, %r1102, %r1104;
	shr.u64 	%rd462, %rd27, 47;
	cvt.u32.u64 	%r1106, %rd462;
	and.b32  	%r1107, %r1106, 1;
	add.s32 	%r1108, %r1105, %r1107;
	shr.u64 	%rd463, %rd3, 48;
	cvt.u32.u64 	%r1109, %rd463;
	and.b32  	%r1110, %r1109, 1;
	add.s32 	%r1111, %r1108, %r1110;
	shr.u64 	%rd464, %rd644, 47;
	cvt.u32.u64 	%r1112, %rd464;
	and.b32  	%r1113, %r1112, 1;
	add.s32 	%r1114, %r1111, %r1113;
	shr.u64 	%rd465, %rd645, 47;
	cvt.u32.u64 	%r1115, %rd465;
	and.b32  	%r1116, %r1115, 1;
	add.s32 	%r1117, %r1114, %r1116;
	shr.u64 	%rd466, %rd646, 47;
	cvt.u32.u64 	%r1118, %rd466;
	and.b32  	%r1119, %r1118, 1;
	add.s32 	%r1097, %r1117, %r1119;
	mov.b64 	%rd694, 140737488355328;
	setp.eq.s32 	%p112, %r1097, 3;
	@%p112 bra 	$L__BB0_211;
	setp.ne.s32 	%p113, %r1097, 2;
	@%p113 bra 	$L__BB0_210;
	and.b64  	%rd694, %rd3, 140737488355328;
	bra.uni 	$L__BB0_211;
$L__BB0_210:
	mov.b64 	%rd694, 0;
$L__BB0_211:
	or.b64  	%rd175, %rd694, %rd172;
	shr.u64 	%rd469, %rd643, 48;
	cvt.u32.u64 	%r1121, %rd469;
	and.b32  	%r1122, %r1121, 1;
	shr.u64 	%rd470, %rd642, 48;
	cvt.u32.u64 	%r1123, %rd470;
	and.b32  	%r1124, %r1123, 1;
	add.s32 	%r1125, %r1122, %r1124;
	shr.u64 	%rd471, %rd641, 48;
	cvt.u32.u64 	%r1126, %rd471;
	and.b32  	%r1127, %r1126, 1;
	add.s32 	%r1128, %r1125, %r1127;
	shr.u64 	%rd472, %rd27, 48;
	cvt.u32.u64 	%r1129, %rd472;
	and.b32  	%r1130, %r1129, 1;
	add.s32 	%r1131, %r1128, %r1130;
	shr.u64 	%rd473, %rd3, 49;
	cvt.u32.u64 	%r1132, %rd473;
	and.b32  	%r1133, %r1132, 1;
	add.s32 	%r1134, %r1131, %r1133;
	shr.u64 	%rd474, %rd644, 48;
	cvt.u32.u64 	%r1135, %rd474;
	and.b32  	%r1136, %r1135, 1;
	add.s32 	%r1137, %r1134, %r1136;
	shr.u64 	%rd475, %rd645, 48;
	cvt.u32.u64 	%r1138, %rd475;
	and.b32  	%r1139, %r1138, 1;
	add.s32 	%r1140, %r1137, %r1139;
	shr.u64 	%rd476, %rd646, 48;
	cvt.u32.u64 	%r1141, %rd476;
	and.b32  	%r1142, %r1141, 1;
	add.s32 	%r1120, %r1140, %r1142;
	mov.b64 	%rd695, 281474976710656;
	setp.eq.s32 	%p114, %r1120, 3;
	@%p114 bra 	$L__BB0_215;
	setp.ne.s32 	%p115, %r1120, 2;
	@%p115 bra 	$L__BB0_214;
	and.b64  	%rd695, %rd3, 281474976710656;
	bra.uni 	$L__BB0_215;
$L__BB0_214:
	mov.b64 	%rd695, 0;
$L__BB0_215:
	or.b64  	%rd178, %rd695, %rd175;
	shr.u64 	%rd479, %rd643, 49;
	cvt.u32.u64 	%r1144, %rd479;
	and.b32  	%r1145, %r1144, 1;
	shr.u64 	%rd480, %rd642, 49;
	cvt.u32.u64 	%r1146, %rd480;
	and.b32  	%r1147, %r1146, 1;
	add.s32 	%r1148, %r1145, %r1147;
	shr.u64 	%rd481, %rd641, 49;
	cvt.u32.u64 	%r1149, %rd481;
	and.b32  	%r1150, %r1149, 1;
	add.s32 	%r1151, %r1148, %r1150;
	shr.u64 	%rd482, %rd27, 49;
	cvt.u32.u64 	%r1152, %rd482;
	and.b32  	%r1153, %r1152, 1;
	add.s32 	%r1154, %r1151, %r1153;
	shr.u64 	%rd483, %rd3, 50;
	cvt.u32.u64 	%r1155, %rd483;
	and.b32  	%r1156, %r1155, 1;
	add.s32 	%r1157, %r1154, %r1156;
	shr.u64 	%rd484, %rd644, 49;
	cvt.u32.u64 	%r1158, %rd484;
	and.b32  	%r1159, %r1158, 1;
	add.s32 	%r1160, %r1157, %r1159;
	shr.u64 	%rd485, %rd645, 49;
	cvt.u32.u64 	%r1161, %rd485;
	and.b32  	%r1162, %r1161, 1;
	add.s32 	%r1163, %r1160, %r1162;
	shr.u64 	%rd486, %rd646, 49;
	cvt.u32.u64 	%r1164, %rd486;
	and.b32  	%r1165, %r1164, 1;
	add.s32 	%r1143, %r1163, %r1165;
	mov.b64 	%rd696, 562949953421312;
	setp.eq.s32 	%p116, %r1143, 3;
	@%p116 bra 	$L__BB0_219;
	setp.ne.s32 	%p117, %r1143, 2;
	@%p117 bra 	$L__BB0_218;
	and.b64  	%rd696, %rd3, 562949953421312;
	bra.uni 	$L__BB0_219;
$L__BB0_218:
	mov.b64 	%rd696, 0;
$L__BB0_219:
	or.b64  	%rd181, %rd696, %rd178;
	shr.u64 	%rd489, %rd643, 50;
	cvt.u32.u64 	%r1167, %rd489;
	and.b32  	%r1168, %r1167, 1;
	shr.u64 	%rd490, %rd642, 50;
	cvt.u32.u64 	%r1169, %rd490;
	and.b32  	%r1170, %r1169, 1;
	add.s32 	%r1171, %r1168, %r1170;
	shr.u64 	%rd491, %rd641, 50;
	cvt.u32.u64 	%r1172, %rd491;
	and.b32  	%r1173, %r1172, 1;
	add.s32 	%r1174, %r1171, %r1173;
	shr.u64 	%rd492, %rd27, 50;
	cvt.u32.u64 	%r1175, %rd492;
	and.b32  	%r1176, %r1175, 1;
	add.s32 	%r1177, %r1174, %r1176;
	shr.u64 	%rd493, %rd3, 51;
	cvt.u32.u64 	%r1178, %rd493;
	and.b32  	%r1179, %r1178, 1;
	add.s32 	%r1180, %r1177, %r1179;
	shr.u64 	%rd494, %rd644, 50;
	cvt.u32.u64 	%r1181, %rd494;
	and.b32  	%r1182, %r1181, 1;
	add.s32 	%r1183, %r1180, %r1182;
	shr.u64 	%rd495, %rd645, 50;
	cvt.u32.u64 	%r1184, %rd495;
	and.b32  	%r1185, %r1184, 1;
	add.s32 	%r1186, %r1183, %r1185;
	shr.u64 	%rd496, %rd646, 50;
	cvt.u32.u64 	%r1187, %rd496;
	and.b32  	%r1188, %r1187, 1;
	add.s32 	%r1166, %r1186, %r1188;
	mov.b64 	%rd697, 1125899906842624;
	setp.eq.s32 	%p118, %r1166, 3;
	@%p118 bra 	$L__BB0_223;
	setp.ne.s32 	%p119, %r1166, 2;
	@%p119 bra 	$L__BB0_222;
	and.b64  	%rd697, %rd3, 1125899906842624;
	bra.uni 	$L__BB0_223;
$L__BB0_222:
	mov.b64 	%rd697, 0;
$L__BB0_223:
	or.b64  	%rd184, %rd697, %rd181;
	shr.u64 	%rd499, %rd643, 51;
	cvt.u32.u64 	%r1190, %rd499;
	and.b32  	%r1191, %r1190, 1;
	shr.u64 	%rd500, %rd642, 51;
	cvt.u32.u64 	%r1192, %rd500;
	and.b32  	%r1193, %r1192, 1;
	add.s32 	%r1194, %r1191, %r1193;
	shr.u64 	%rd501, %rd641, 51;
	cvt.u32.u64 	%r1195, %rd501;
	and.b32  	%r1196, %r1195, 1;
	add.s32 	%r1197, %r1194, %r1196;
	shr.u64 	%rd502, %rd27, 51;
	cvt.u32.u64 	%r1198, %rd502;
	and.b32  	%r1199, %r1198, 1;
	add.s32 	%r1200, %r1197, %r1199;
	shr.u64 	%rd503, %rd3, 52;
	cvt.u32.u64 	%r1201, %rd503;
	and.b32  	%r1202, %r1201, 1;
	add.s32 	%r1203, %r1200, %r1202;
	shr.u64 	%rd504, %rd644, 51;
	cvt.u32.u64 	%r1204, %rd504;
	and.b32  	%r1205, %r1204, 1;
	add.s32 	%r1206, %r1203, %r1205;
	shr.u64 	%rd505, %rd645, 51;
	cvt.u32.u64 	%r1207, %rd505;
	and.b32  	%r1208, %r1207, 1;
	add.s32 	%r1209, %r1206, %r1208;
	shr.u64 	%rd506, %rd646, 51;
	cvt.u32.u64 	%r1210, %rd506;
	and.b32  	%r1211, %r1210, 1;
	add.s32 	%r1189, %r1209, %r1211;
	mov.b64 	%rd698, 2251799813685248;
	setp.eq.s32 	%p120, %r1189, 3;
	@%p120 bra 	$L__BB0_227;
	setp.ne.s32 	%p121, %r1189, 2;
	@%p121 bra 	$L__BB0_226;
	and.b64  	%rd698, %rd3, 2251799813685248;
	bra.uni 	$L__BB0_227;
$L__BB0_226:
	mov.b64 	%rd698, 0;
$L__BB0_227:
	or.b64  	%rd187, %rd698, %rd184;
	shr.u64 	%rd509, %rd643, 52;
	cvt.u32.u64 	%r1213, %rd509;
	and.b32  	%r1214, %r1213, 1;
	shr.u64 	%rd510, %rd642, 52;
	cvt.u32.u64 	%r1215, %rd510;
	and.b32  	%r1216, %r1215, 1;
	add.s32 	%r1217, %r1214, %r1216;
	shr.u64 	%rd511, %rd641, 52;
	cvt.u32.u64 	%r1218, %rd511;
	and.b32  	%r1219, %r1218, 1;
	add.s32 	%r1220, %r1217, %r1219;
	shr.u64 	%rd512, %rd27, 52;
	cvt.u32.u64 	%r1221, %rd512;
	and.b32  	%r1222, %r1221, 1;
	add.s32 	%r1223, %r1220, %r1222;
	shr.u64 	%rd513, %rd3, 53;
	cvt.u32.u64 	%r1224, %rd513;
	and.b32  	%r1225, %r1224, 1;
	add.s32 	%r1226, %r1223, %r1225;
	shr.u64 	%rd514, %rd644, 52;
	cvt.u32.u64 	%r1227, %rd514;
	and.b32  	%r1228, %r1227, 1;
	add.s32 	%r1229, %r1226, %r1228;
	shr.u64 	%rd515, %rd645, 52;
	cvt.u32.u64 	%r1230, %rd515;
	and.b32  	%r1231, %r1230, 1;
	add.s32 	%r1232, %r1229, %r1231;
	shr.u64 	%rd516, %rd646, 52;
	cvt.u32.u64 	%r1233, %rd516;
	and.b32  	%r1234, %r1233, 1;
	add.s32 	%r1212, %r1232, %r1234;
	mov.b64 	%rd699, 4503599627370496;
	setp.eq.s32 	%p122, %r1212, 3;
	@%p122 bra 	$L__BB0_231;
	setp.ne.s32 	%p123, %r1212, 2;
	@%p123 bra 	$L__BB0_230;
	and.b64  	%rd699, %rd3, 4503599627370496;
	bra.uni 	$L__BB0_231;
$L__BB0_230:
	mov.b64 	%rd699, 0;
$L__BB0_231:
	or.b64  	%rd190, %rd699, %rd187;
	shr.u64 	%rd519, %rd643, 53;
	cvt.u32.u64 	%r1236, %rd519;
	and.b32  	%r1237, %r1236, 1;
	shr.u64 	%rd520, %rd642, 53;
	cvt.u32.u64 	%r1238, %rd520;
	and.b32  	%r1239, %r1238, 1;
	add.s32 	%r1240, %r1237, %r1239;
	shr.u64 	%rd521, %rd641, 53;
	cvt.u32.u64 	%r1241, %rd521;
	and.b32  	%r1242, %r1241, 1;
	add.s32 	%r1243, %r1240, %r1242;
	shr.u64 	%rd522, %rd27, 53;
	cvt.u32.u64 	%r1244, %rd522;
	and.b32  	%r1245, %r1244, 1;
	add.s32 	%r1246, %r1243, %r1245;
	shr.u64 	%rd523, %rd3, 54;
	cvt.u32.u64 	%r1247, %rd523;
	and.b32  	%r1248, %r1247, 1;
	add.s32 	%r1249, %r1246, %r1248;
	shr.u64 	%rd524, %rd644, 53;
	cvt.u32.u64 	%r1250, %rd524;
	and.b32  	%r1251, %r1250, 1;
	add.s32 	%r1252, %r1249, %r1251;
	shr.u64 	%rd525, %rd645, 53;
	cvt.u32.u64 	%r1253, %rd525;
	and.b32  	%r1254, %r1253, 1;
	add.s32 	%r1255, %r1252, %r1254;
	shr.u64 	%rd526, %rd646, 53;
	cvt.u32.u64 	%r1256, %rd526;
	and.b32  	%r1257, %r1256, 1;
	add.s32 	%r1235, %r1255, %r1257;
	mov.b64 	%rd700, 9007199254740992;
	setp.eq.s32 	%p124, %r1235, 3;
	@%p124 bra 	$L__BB0_235;
	setp.ne.s32 	%p125, %r1235, 2;
	@%p125 bra 	$L__BB0_234;
	and.b64  	%rd700, %rd3, 9007199254740992;
	bra.uni 	$L__BB0_235;
$L__BB0_234:
	mov.b64 	%rd700, 0;
$L__BB0_235:
	or.b64  	%rd193, %rd700, %rd190;
	shr.u64 	%rd529, %rd643, 54;
	cvt.u32.u64 	%r1259, %rd529;
	and.b32  	%r1260, %r1259, 1;
	shr.u64 	%rd530, %rd642, 54;
	cvt.u32.u64 	%r1261, %rd530;
	and.b32  	%r1262, %r1261, 1;
	add.s32 	%r1263, %r1260, %r1262;
	shr.u64 	%rd531, %rd641, 54;
	cvt.u32.u64 	%r1264, %rd531;
	and.b32  	%r1265, %r1264, 1;
	add.s32 	%r1266, %r1263, %r1265;
	shr.u64 	%rd532, %rd27, 54;
	cvt.u32.u64 	%r1267, %rd532;
	and.b32  	%r1268, %r1267, 1;
	add.s32 	%r1269, %r1266, %r1268;
	shr.u64 	%rd533, %rd3, 55;
	cvt.u32.u64 	%r1270, %rd533;
	and.b32  	%r1271, %r1270, 1;
	add.s32 	%r1272, %r1269, %r1271;
	shr.u64 	%rd534, %rd644, 54;
	cvt.u32.u64 	%r1273, %rd534;
	and.b32  	%r1274, %r1273, 1;
	add.s32 	%r1275, %r1272, %r1274;
	shr.u64 	%rd535, %rd645, 54;
	cvt.u32.u64 	%r1276, %rd535;
	and.b32  	%r1277, %r1276, 1;
	add.s32 	%r1278, %r1275, %r1277;
	shr.u64 	%rd536, %rd646, 54;
	cvt.u32.u64 	%r1279, %rd536;
	and.b32  	%r1280, %r1279, 1;
	add.s32 	%r1258, %r1278, %r1280;
	mov.b64 	%rd701, 18014398509481984;
	setp.eq.s32 	%p126, %r1258, 3;
	@%p126 bra 	$L__BB0_239;
	setp.ne.s32 	%p127, %r1258, 2;
	@%p127 bra 	$L__BB0_238;
	and.b64  	%rd701, %rd3, 18014398509481984;
	bra.uni 	$L__BB0_239;
$L__BB0_238:
	mov.b64 	%rd701, 0;
$L__BB0_239:
	or.b64  	%rd196, %rd701, %rd193;
	shr.u64 	%rd539, %rd643, 55;
	cvt.u32.u64 	%r1282, %rd539;
	and.b32  	%r1283, %r1282, 1;
	shr.u64 	%rd540, %rd642, 55;
	cvt.u32.u64 	%r1284, %rd540;
	and.b32  	%r1285, %r1284, 1;
	add.s32 	%r1286, %r1283, %r1285;
	shr.u64 	%rd541, %rd641, 55;
	cvt.u32.u64 	%r1287, %rd541;
	and.b32  	%r1288, %r1287, 1;
	add.s32 	%r1289, %r1286, %r1288;
	shr.u64 	%rd542, %rd27, 55;
	cvt.u32.u64 	%r1290, %rd542;
	and.b32  	%r1291, %r1290, 1;
	add.s32 	%r1292, %r1289, %r1291;
	shr.u64 	%rd543, %rd3, 56;
	cvt.u32.u64 	%r1293, %rd543;
	and.b32  	%r1294, %r1293, 1;
	add.s32 	%r1295, %r1292, %r1294;
	shr.u64 	%rd544, %rd644, 55;
	cvt.u32.u64 	%r1296, %rd544;
	and.b32  	%r1297, %r1296, 1;
	add.s32 	%r1298, %r1295, %r1297;
	shr.u64 	%rd545, %rd645, 55;
	cvt.u32.u64 	%r1299, %rd545;
	and.b32  	%r1300, %r1299, 1;
	add.s32 	%r1301, %r1298, %r1300;
	shr.u64 	%rd546, %rd646, 55;
	cvt.u32.u64 	%r1302, %rd546;
	and.b32  	%r1303, %r1302, 1;
	add.s32 	%r1281, %r1301, %r1303;
	mov.b64 	%rd702, 36028797018963968;
	setp.eq.s32 	%p128, %r1281, 3;
	@%p128 bra 	$L__BB0_243;
	setp.ne.s32 	%p129, %r1281, 2;
	@%p129 bra 	$L__BB0_242;
	and.b64  	%rd702, %rd3, 36028797018963968;
	bra.uni 	$L__BB0_243;
$L__BB0_242:
	mov.b64 	%rd702, 0;
$L__BB0_243:
	or.b64  	%rd199, %rd702, %rd196;
	shr.u64 	%rd549, %rd643, 56;
	cvt.u32.u64 	%r1305, %rd549;
	and.b32  	%r1306, %r1305, 1;
	shr.u64 	%rd550, %rd642, 56;
	cvt.u32.u64 	%r1307, %rd550;
	and.b32  	%r1308, %r1307, 1;
	add.s32 	%r1309, %r1306, %r1308;
	shr.u64 	%rd551, %rd641, 56;
	cvt.u32.u64 	%r1310, %rd551;
	and.b32  	%r1311, %r1310, 1;
	add.s32 	%r1312, %r1309, %r1311;
	shr.u64 	%rd552, %rd27, 56;
	cvt.u32.u64 	%r1313, %rd552;
	and.b32  	%r1314, %r1313, 1;
	add.s32 	%r1315, %r1312, %r1314;
	shr.u64 	%rd553, %rd3, 57;
	cvt.u32.u64 	%r1316, %rd553;
	and.b32  	%r1317, %r1316, 1;
	add.s32 	%r1318, %r1315, %r1317;
	shr.u64 	%rd554, %rd644, 56;
	cvt.u32.u64 	%r1319, %rd554;
	and.b32  	%r1320, %r1319, 1;
	add.s32 	%r1321, %r1318, %r1320;
	shr.u64 	%rd555, %rd645, 56;
	cvt.u32.u64 	%r1322, %rd555;
	and.b32  	%r1323, %r1322, 1;
	add.s32 	%r1324, %r1321, %r1323;
	shr.u64 	%rd556, %rd646, 56;
	cvt.u32.u64 	%r1325, %rd556;
	and.b32  	%r1326, %r1325, 1;
	add.s32 	%r1304, %r1324, %r1326;
	mov.b64 	%rd703, 72057594037927936;
	setp.eq.s32 	%p130, %r1304, 3;
	@%p130 bra 	$L__BB0_247;
	setp.ne.s32 	%p131, %r1304, 2;
	@%p131 bra 	$L__BB0_246;
	and.b64  	%rd703, %rd3, 72057594037927936;
	bra.uni 	$L__BB0_247;
$L__BB0_246:
	mov.b64 	%rd703, 0;
$L__BB0_247:
	or.b64  	%rd202, %rd703, %rd199;
	shr.u64 	%rd559, %rd643, 57;
	cvt.u32.u64 	%r1328, %rd559;
	and.b32  	%r1329, %r1328, 1;
	shr.u64 	%rd560, %rd642, 57;
	cvt.u32.u64 	%r1330, %rd560;
	and.b32  	%r1331, %r1330, 1;
	add.s32 	%r1332, %r1329, %r1331;
	shr.u64 	%rd561, %rd641, 57;
	cvt.u32.u64 	%r1333, %rd561;
	and.b32  	%r1334, %r1333, 1;
	add.s32 	%r1335, %r1332, %r1334;
	shr.u64 	%rd562, %rd27, 57;
	cvt.u32.u64 	%r1336, %rd562;
	and.b32  	%r1337, %r1336, 1;
	add.s32 	%r1338, %r1335, %r1337;
	shr.u64 	%rd563, %rd3, 58;
	cvt.u32.u64 	%r1339, %rd563;
	and.b32  	%r1340, %r1339, 1;
	add.s32 	%r1341, %r1338, %r1340;
	shr.u64 	%rd564, %rd644, 57;
	cvt.u32.u64 	%r1342, %rd564;
	and.b32  	%r1343, %r1342, 1;
	add.s32 	%r1344, %r1341, %r1343;
	shr.u64 	%rd565, %rd645, 57;
	cvt.u32.u64 	%r1345, %rd565;
	and.b32  	%r1346, %r1345, 1;
	add.s32 	%r1347, %r1344, %r1346;
	shr.u64 	%rd566, %rd646, 57;
	cvt.u32.u64 	%r1348, %rd566;
	and.b32  	%r1349, %r1348, 1;
	add.s32 	%r1327, %r1347, %r1349;
	mov.b64 	%rd704, 144115188075855872;
	setp.eq.s32 	%p132, %r1327, 3;
	@%p132 bra 	$L__BB0_251;
	setp.ne.s32 	%p133, %r1327, 2;
	@%p133 bra 	$L__BB0_250;
	and.b64  	%rd704, %rd3, 144115188075855872;
	bra.uni 	$L__BB0_251;
$L__BB0_250:
	mov.b64 	%rd704, 0;
$L__BB0_251:
	or.b64  	%rd205, %rd704, %rd202;
	shr.u64 	%rd569, %rd643, 58;
	cvt.u32.u64 	%r1351, %rd569;
	and.b32  	%r1352, %r1351, 1;
	shr.u64 	%rd570, %rd642, 58;
	cvt.u32.u64 	%r1353, %rd570;
	and.b32  	%r1354, %r1353, 1;
	add.s32 	%r1355, %r1352, %r1354;
	shr.u64 	%rd571, %rd641, 58;
	cvt.u32.u64 	%r1356, %rd571;
	and.b32  	%r1357, %r1356, 1;
	add.s32 	%r1358, %r1355, %r1357;
	shr.u64 	%rd572, %rd27, 58;
	cvt.u32.u64 	%r1359, %rd572;
	and.b32  	%r1360, %r1359, 1;
	add.s32 	%r1361, %r1358, %r1360;
	shr.u64 	%rd573, %rd3, 59;
	cvt.u32.u64 	%r1362, %rd573;
	and.b32  	%r1363, %r1362, 1;
	add.s32 	%r1364, %r1361, %r1363;
	shr.u64 	%rd574, %rd644, 58;
	cvt.u32.u64 	%r1365, %rd574;
	and.b32  	%r1366, %r1365, 1;
	add.s32 	%r1367, %r1364, %r1366;
	shr.u64 	%rd575, %rd645, 58;
	cvt.u32.u64 	%r1368, %rd575;
	and.b32  	%r1369, %r1368, 1;
	add.s32 	%r1370, %r1367, %r1369;
	shr.u64 	%rd576, %rd646, 58;
	cvt.u32.u64 	%r1371, %rd576;
	and.b32  	%r1372, %r1371, 1;
	add.s32 	%r1350, %r1370, %r1372;
	mov.b64 	%rd705, 288230376151711744;
	setp.eq.s32 	%p134, %r1350, 3;
	@%p134 bra 	$L__BB0_255;
	setp.ne.s32 	%p135, %r1350, 2;
	@%p135 bra 	$L__BB0_254;
	and.b64  	%rd705, %rd3, 288230376151711744;
	bra.uni 	$L__BB0_255;
$L__BB0_254:
	mov.b64 	%rd705, 0;
$L__BB0_255:
	or.b64  	%rd208, %rd705, %rd205;
	shr.u64 	%rd579, %rd643, 59;
	cvt.u32.u64 	%r1374, %rd579;
	and.b32  	%r1375, %r1374, 1;
	shr.u64 	%rd580, %rd642, 59;
	cvt.u32.u64 	%r1376, %rd580;
	and.b32  	%r1377, %r1376, 1;
	add.s32 	%r1378, %r1375, %r1377;
	shr.u64 	%rd581, %rd641, 59;
	cvt.u32.u64 	%r1379, %rd581;
	and.b32  	%r1380, %r1379, 1;
	add.s32 	%r1381, %r1378, %r1380;
	shr.u64 	%rd582, %rd27, 59;
	cvt.u32.u64 	%r1382, %rd582;
	and.b32  	%r1383, %r1382, 1;
	add.s32 	%r1384, %r1381, %r1383;
	shr.u64 	%rd583, %rd3, 60;
	cvt.u32.u64 	%r1385, %rd583;
	and.b32  	%r1386, %r1385, 1;
	add.s32 	%r1387, %r1384, %r1386;
	shr.u64 	%rd584, %rd644, 59;
	cvt.u32.u64 	%r1388, %rd584;
	and.b32  	%r1389, %r1388, 1;
	add.s32 	%r1390, %r1387, %r1389;
	shr.u64 	%rd585, %rd645, 59;
	cvt.u32.u64 	%r1391, %rd585;
	and.b32  	%r1392, %r1391, 1;
	add.s32 	%r1393, %r1390, %r1392;
	shr.u64 	%rd586, %rd646, 59;
	cvt.u32.u64 	%r1394, %rd586;
	and.b32  	%r1395, %r1394, 1;
	add.s32 	%r1373, %r1393, %r1395;
	mov.b64 	%rd706, 576460752303423488;
	setp.eq.s32 	%p136, %r1373, 3;
	@%p136 bra 	$L__BB0_259;
	setp.ne.s32 	%p137, %r1373, 2;
	@%p137 bra 	$L__BB0_258;
	and.b64  	%rd706, %rd3, 576460752303423488;
	bra.uni 	$L__BB0_259;
$L__BB0_258:
	mov.b64 	%rd706, 0;
$L__BB0_259:
	or.b64  	%rd211, %rd706, %rd208;
	shr.u64 	%rd589, %rd643, 60;
	cvt.u32.u64 	%r1397, %rd589;
	and.b32  	%r1398, %r1397, 1;
	shr.u64 	%rd590, %rd642, 60;
	cvt.u32.u64 	%r1399, %rd590;
	and.b32  	%r1400, %r1399, 1;
	add.s32 	%r1401, %r1398, %r1400;
	shr.u64 	%rd591, %rd641, 60;
	cvt.u32.u64 	%r1402, %rd591;
	and.b32  	%r1403, %r1402, 1;
	add.s32 	%r1404, %r1401, %r1403;
	shr.u64 	%rd592, %rd27, 60;
	cvt.u32.u64 	%r1405, %rd592;
	and.b32  	%r1406, %r1405, 1;
	add.s32 	%r1407, %r1404, %r1406;
	shr.u64 	%rd593, %rd3, 61;
	cvt.u32.u64 	%r1408, %rd593;
	and.b32  	%r1409, %r1408, 1;
	add.s32 	%r1410, %r1407, %r1409;
	shr.u64 	%rd594, %rd644, 60;
	cvt.u32.u64 	%r1411, %rd594;
	and.b32  	%r1412, %r1411, 1;
	add.s32 	%r1413, %r1410, %r1412;
	shr.u64 	%rd595, %rd645, 60;
	cvt.u32.u64 	%r1414, %rd595;
	and.b32  	%r1415, %r1414, 1;
	add.s32 	%r1416, %r1413, %r1415;
	shr.u64 	%rd596, %rd646, 60;
	cvt.u32.u64 	%r1417, %rd596;
	and.b32  	%r1418, %r1417, 1;
	add.s32 	%r1396, %r1416, %r1418;
	mov.b64 	%rd707, 1152921504606846976;
	setp.eq.s32 	%p138, %r1396, 3;
	@%p138 bra 	$L__BB0_263;
	setp.ne.s32 	%p139, %r1396, 2;
	@%p139 bra 	$L__BB0_262;
	and.b64  	%rd707, %rd3, 1152921504606846976;
	bra.uni 	$L__BB0_263;
$L__BB0_262:
	mov.b64 	%rd707, 0;
$L__BB0_263:
	or.b64  	%rd214, %rd707, %rd211;
	shr.u64 	%rd599, %rd643, 61;
	cvt.u32.u64 	%r1420, %rd599;
	and.b32  	%r1421, %r1420, 1;
	shr.u64 	%rd600, %rd642, 61;
	cvt.u32.u64 	%r1422, %rd600;
	and.b32  	%r1423, %r1422, 1;
	add.s32 	%r1424, %r1421, %r1423;
	shr.u64 	%rd601, %rd641, 61;
	cvt.u32.u64 	%r1425, %rd601;
	and.b32  	%r1426, %r1425, 1;
	add.s32 	%r1427, %r1424, %r1426;
	shr.u64 	%rd602, %rd27, 61;
	cvt.u32.u64 	%r1428, %rd602;
	and.b32  	%r1429, %r1428, 1;
	add.s32 	%r1430, %r1427, %r1429;
	shr.u64 	%rd603, %rd3, 62;
	cvt.u32.u64 	%r1431, %rd603;
	and.b32  	%r1432, %r1431, 1;
	add.s32 	%r1433, %r1430, %r1432;
	shr.u64 	%rd604, %rd644, 61;
	cvt.u32.u64 	%r1434, %rd604;
	and.b32  	%r1435, %r1434, 1;
	add.s32 	%r1436, %r1433, %r1435;
	shr.u64 	%rd605, %rd645, 61;
	cvt.u32.u64 	%r1437, %rd605;
	and.b32  	%r1438, %r1437, 1;
	add.s32 	%r1439, %r1436, %r1438;
	shr.u64 	%rd606, %rd646, 61;
	cvt.u32.u64 	%r1440, %rd606;
	and.b32  	%r1441, %r1440, 1;
	add.s32 	%r1419, %r1439, %r1441;
	mov.b64 	%rd708, 2305843009213693952;
	setp.eq.s32 	%p140, %r1419, 3;
	@%p140 bra 	$L__BB0_267;
	setp.ne.s32 	%p141, %r1419, 2;
	@%p141 bra 	$L__BB0_266;
	and.b64  	%rd708, %rd3, 2305843009213693952;
	bra.uni 	$L__BB0_267;
$L__BB0_266:
	mov.b64 	%rd708, 0;
$L__BB0_267:
	or.b64  	%rd217, %rd708, %rd214;
	shr.u64 	%rd609, %rd643, 62;
	cvt.u32.u64 	%r1443, %rd609;
	and.b32  	%r1444, %r1443, 1;
	shr.u64 	%rd610, %rd642, 62;
	cvt.u32.u64 	%r1445, %rd610;
	and.b32  	%r1446, %r1445, 1;
	add.s32 	%r1447, %r1444, %r1446;
	shr.u64 	%rd611, %rd641, 62;
	cvt.u32.u64 	%r1448, %rd611;
	and.b32  	%r1449, %r1448, 1;
	add.s32 	%r1450, %r1447, %r1449;
	shr.u64 	%rd612, %rd27, 62;
	cvt.u32.u64 	%r1451, %rd612;
	and.b32  	%r1452, %r1451, 1;
	add.s32 	%r1453, %r1450, %r1452;
	shr.u64 	%rd613, %rd3, 63;
	cvt.u32.u64 	%r1454, %rd613;
	add.s32 	%r1455, %r1453, %r1454;
	shr.u64 	%rd614, %rd644, 62;
	cvt.u32.u64 	%r1456, %rd614;
	and.b32  	%r1457, %r1456, 1;
	add.s32 	%r1458, %r1455, %r1457;
	shr.u64 	%rd615, %rd645, 62;
	cvt.u32.u64 	%r1459, %rd615;
	and.b32  	%r1460, %r1459, 1;
	add.s32 	%r1461, %r1458, %r1460;
	shr.u64 	%rd616, %rd646, 62;
	cvt.u32.u64 	%r1462, %rd616;
	and.b32  	%r1463, %r1462, 1;
	add.s32 	%r1442, %r1461, %r1463;
	mov.b64 	%rd709, 4611686018427387904;
	setp.eq.s32 	%p142, %r1442, 3;
	@%p142 bra 	$L__BB0_271;
	setp.ne.s32 	%p143, %r1442, 2;
	@%p143 bra 	$L__BB0_270;
	and.b64  	%rd709, %rd3, 4611686018427387904;
	bra.uni 	$L__BB0_271;
$L__BB0_270:
	mov.b64 	%rd709, 0;
$L__BB0_271:
	or.b64  	%rd220, %rd709, %rd217;
	shr.u64 	%rd619, %rd643, 63;
	cvt.u32.u64 	%r1465, %rd619;
	shr.u64 	%rd620, %rd642, 63;
	cvt.u32.u64 	%r1466, %rd620;
	add.s32 	%r1467, %r1465, %r1466;
	shr.u64 	%rd621, %rd641, 63;
	cvt.u32.u64 	%r1468, %rd621;
	add.s32 	%r1469, %r1467, %r1468;
	shr.u64 	%rd622, %rd27, 63;
	cvt.u32.u64 	%r1470, %rd622;
	add.s32 	%r1471, %r1469, %r1470;
	add.s32 	%r1472, %r1471, %r1478;
	shr.u64 	%rd623, %rd644, 63;
	cvt.u32.u64 	%r1473, %rd623;
	add.s32 	%r1474, %r1472, %r1473;
	shr.u64 	%rd624, %rd645, 63;
	cvt.u32.u64 	%r1475, %rd624;
	add.s32 	%r1476, %r1474, %r1475;
	shr.u64 	%rd625, %rd646, 63;
	cvt.u32.u64 	%r1477, %rd625;
	add.s32 	%r1464, %r1476, %r1477;
	mov.b64 	%rd710, -9223372036854775808;
	setp.eq.s32 	%p144, %r1464, 3;
	@%p144 bra 	$L__BB0_275;
	setp.ne.s32 	%p145, %r1464, 2;
	@%p145 bra 	$L__BB0_274;
	and.b64  	%rd710, %rd3, -9223372036854775808;
	bra.uni 	$L__BB0_275;
$L__BB0_274:
	mov.b64 	%rd710, 0;
$L__BB0_275:
	ld.param.u64 	%rd631, [_Z19game_of_life_kernelPKmPmii_param_1];
	or.b64  	%rd627, %rd710, %rd220;
	cvta.to.global.u64 	%rd628, %rd631;
	mul.wide.s32 	%rd629, %r4, 8;
	add.s64 	%rd630, %rd628, %rd629;
	st.global.u64 	[%rd630], %rd627;
$L__BB0_276:
	ret;

}


// ===== COMPILED SASS (sm_100) =====

	.target	sm_100

	.elftype	@"ET_EXEC"


//--------------------- .note.nv.tkinfo           --------------------------
	.section	.note.nv.tkinfo,"",@"SHT_NOTE"
	.sectionflags	@"SHF_NOTE_NV_TKINFO"
	.tkinfo
        /*0018*/ 	.word	0x00000002
        /*0030*/ 	.string	""
        /*0030*/ 	.string	"ptxas"
        /*0030*/ 	.string	"Cuda compilation tools, release 13.0, V13.0.88"
        /*0030*/ 	.string	"Build cuda_13.0.r13.0/compiler.36424714_0"
        /*0030*/ 	.string	"-arch sm_100 -m 64 "



//--------------------- .note.nv.cuinfo           --------------------------
	.section	.note.nv.cuinfo,"",@"SHT_NOTE"
	.sectionflags	@"SHF_NOTE_NV_CUINFO"
        /*0018*/ 	.short	0x0002
        /*001a*/ 	.short	0x0064
        /*001c*/ 	.short	0x0082
	.zero		2


//--------------------- .nv.info                  --------------------------
	.section	.nv.info,"",@"SHT_CUDA_INFO"
	.align	4


	//----- nvinfo : EIATTR_REGCOUNT
	.align		4
        /*0000*/ 	.byte	0x04, 0x2f
        /*0002*/ 	.short	(.L_1 - .L_0)
	.align		4
.L_0:
        /*0004*/ 	.word	index@(_Z19game_of_life_kernelPKmPmii)
        /*0008*/ 	.word	0x0000001f


	//----- nvinfo : EIATTR_FRAME_SIZE
	.align		4
.L_1:
        /*000c*/ 	.byte	0x04, 0x11
        /*000e*/ 	.short	(.L_3 - .L_2)
	.align		4
.L_2:
        /*0010*/ 	.word	index@(_Z19game_of_life_kernelPKmPmii)
        /*0014*/ 	.word	0x00000000


	//----- nvinfo : EIATTR_MIN_STACK_SIZE
	.align		4
.L_3:
        /*0018*/ 	.byte	0x04, 0x12
        /*001a*/ 	.short	(.L_5 - .L_4)
	.align		4
.L_4:
        /*001c*/ 	.word	index@(_Z19game_of_life_kernelPKmPmii)
        /*0020*/ 	.word	0x00000000
.L_5:


//--------------------- .nv.compat                --------------------------
	.section	.nv.compat,"",@"SHT_CUDA_COMPAT_INFO"
	.align	4
        /*0000*/ 	.byte	0x02, 0x09, 0x00, 0x00, 0x02, 0x02, 0x01, 0x00, 0x02, 0x05, 0x05, 0x00, 0x03, 0x07, 0x01, 0x01
        /*0010*/ 	.byte	0x02, 0x03, 0x00, 0x00, 0x02, 0x06, 0x01, 0x00, 0x04, 0x0b, 0x08, 0x00, 0x09, 0x00, 0x00, 0x00
        /*0020*/ 	.byte	0x00, 0x00, 0x00, 0x00


//--------------------- .nv.info._Z19game_of_life_kernelPKmPmii --------------------------
	.section	.nv.info._Z19game_of_life_kernelPKmPmii,"",@"SHT_CUDA_INFO"
	.sectionflags	@""
	.align	4


	//----- nvinfo : EIATTR_CUDA_API_VERSION
	.align		4
        /*0000*/ 	.byte	0x04, 0x37
        /*0002*/ 	.short	(.L_7 - .L_6)
.L_6:
        /*0004*/ 	.word	0x00000082


	//----- nvinfo : EIATTR_KPARAM_INFO
	.align		4
.L_7:
        /*0008*/ 	.byte	0x04, 0x17
        /*000a*/ 	.short	(.L_9 - .L_8)
.L_8:
        /*000c*/ 	.word	0x00000000
        /*0010*/ 	.short	0x0003
        /*0012*/ 	.short	0x0014
        /*0014*/ 	.byte	0x00, 0xf0, 0x11, 0x00


	//----- nvinfo : EIATTR_KPARAM_INFO
	.align		4
.L_9:
        /*0018*/ 	.byte	0x04, 0x17
        /*001a*/ 	.short	(.L_11 - .L_10)
.L_10:
        /*001c*/ 	.word	0x00000000
        /*0020*/ 	.short	0x0002
        /*0022*/ 	.short	0x0010
        /*0024*/ 	.byte	0x00, 0xf0, 0x11, 0x00


	//----- nvinfo : EIATTR_KPARAM_INFO
	.align		4
.L_11:
        /*0028*/ 	.byte	0x04, 0x17
        /*002a*/ 	.short	(.L_13 - .L_12)
.L_12:
        /*002c*/ 	.word	0x00000000
        /*0030*/ 	.short	0x0001
        /*0032*/ 	.short	0x0008
        /*0034*/ 	.byte	0x00, 0xf5, 0x21, 0x00


	//----- nvinfo : EIATTR_KPARAM_INFO
	.align		4
.L_13:
        /*0038*/ 	.byte	0x04, 0x17
        /*003a*/ 	.short	(.L_15 - .L_14)
.L_14:
        /*003c*/ 	.word	0x00000000
        /*0040*/ 	.short	0x0000
        /*0042*/ 	.short	0x0000
        /*0044*/ 	.byte	0x00, 0xf5, 0x21, 0x00


	//----- nvinfo : EIATTR_SPARSE_MMA_MASK
	.align		4
.L_15:
        /*0048*/ 	.byte	0x03, 0x50
        /*004a*/ 	.short	0x0000


	//----- nvinfo : EIATTR_MAXREG_COUNT
	.align		4
        /*004c*/ 	.byte	0x03, 0x1b
        /*004e*/ 	.short	0x00ff


	//----- nvinfo : EIATTR_MERCURY_ISA_VERSION
	.align		4
        /*0050*/ 	.byte	0x03, 0x5f
        /*0052*/ 	.short	0x0101


	//----- nvinfo : EIATTR_VRC_CTA_INIT_COUNT
	.align		4
        /*0054*/ 	.byte	0x02, 0x4a
	.zero		1
	.zero		1


	//----- nvinfo : EIATTR_EXIT_INSTR_OFFSETS
	.align		4
        /*0058*/ 	.byte	0x04, 0x1c
        /*005a*/ 	.short	(.L_17 - .L_16)


	//   ....[0]....
.L_16:
        /*005c*/ 	.word	0x000000c0


	//   ....[1]....
        /*0060*/ 	.word	0x00007fb0


	//----- nvinfo : EIATTR_CRS_STACK_SIZE
	.align		4
.L_17:
        /*0064*/ 	.byte	0x04, 0x1e
        /*0066*/ 	.short	(.L_19 - .L_18)
.L_18:
        /*0068*/ 	.word	0x00000000


	//----- nvinfo : EIATTR_CBANK_PARAM_SIZE
	.align		4
.L_19:
        /*006c*/ 	.byte	0x03, 0x19
        /*006e*/ 	.short	0x0018


	//----- nvinfo : EIATTR_PARAM_CBANK
	.align		4
        /*0070*/ 	.byte	0x04, 0x0a
        /*0072*/ 	.short	(.L_21 - .L_20)
	.align		4
.L_20:
        /*0074*/ 	.word	index@(.nv.constant0._Z19game_of_life_kernelPKmPmii)
        /*0078*/ 	.short	0x0380
        /*007a*/ 	.short	0x0018


	//----- nvinfo : EIATTR_SW_WAR
	.align		4
.L_21:
        /*007c*/ 	.byte	0x04, 0x36
        /*007e*/ 	.short	(.L_23 - .L_22)
.L_22:
        /*0080*/ 	.word	0x00000008
.L_23:


//--------------------- .nv.callgraph             --------------------------
	.section	.nv.callgraph,"",@"SHT_CUDA_CALLGRAPH"
	.align	4
	.sectionentsize	8
	.align		4
        /*0000*/ 	.word	0x00000000
	.align		4
        /*0004*/ 	.word	0xffffffff
	.align		4
        /*0008*/ 	.word	0x00000000
	.align		4
        /*000c*/ 	.word	0xfffffffe
	.align		4
        /*0010*/ 	.word	0x00000000
	.align		4
        /*0014*/ 	.word	0xfffffffd
	.align		4
        /*0018*/ 	.word	0x00000000
	.align		4
        /*001c*/ 	.word	0xfffffffc


//--------------------- .text._Z19game_of_life_kernelPKmPmii --------------------------
	.section	.text._Z19game_of_life_kernelPKmPmii,"ax",@progbits
	.align	128
        .global         _Z19game_of_life_kernelPKmPmii
        .type           _Z19game_of_life_kernelPKmPmii,@function
        .size           _Z19game_of_life_kernelPKmPmii,(.L_x_137 - _Z19game_of_life_kernelPKmPmii)
        .other          _Z19game_of_life_kernelPKmPmii,@"STO_CUDA_ENTRY STV_DEFAULT"
_Z19game_of_life_kernelPKmPmii:
.text._Z19game_of_life_kernelPKmPmii:
[----:B------:R-:W-:Y:S01]  /*0000*/  LDC R1, c[0x0][0x37c] ;  /* 0x0000df00ff017b82 */ /* 0x000fe20000000800 */
[----:B------:R-:W0:Y:S07]  /*0010*/  S2R R0, SR_TID.X ;  /* 0x0000000000007919 */ /* 0x000e2e0000002100 */
[----:B------:R-:W0:Y:S01]  /*0020*/  S2UR UR4, SR_CTAID.X ;  /* 0x00000000000479c3 */ /* 0x000e220000002500 */
[----:B------:R-:W1:Y:S07]  /*0030*/  S2R R3, SR_TID.Y ;  /* 0x0000000000037919 */ /* 0x000e6e0000002200 */
[----:B------:R-:W0:Y:S08]  /*0040*/  LDC R15, c[0x0][0x360] ;  /* 0x0000d800ff0f7b82 */ /* 0x000e300000000800 */
[----:B------:R-:W1:Y:S08]  /*0050*/  S2UR UR5, SR_CTAID.Y ;  /* 0x00000000000579c3 */ /* 0x000e700000002600 */
[----:B------:R-:W1:Y:S08]  /*0060*/  LDC R2, c[0x0][0x364] ;  /* 0x0000d900ff027b82 */ /* 0x000e700000000800 */
[----:B------:R-:W2:Y:S01]  /*0070*/  LDC.64 R6, c[0x0][0x390] ;  /* 0x0000e400ff067b82 */ /* 0x000ea20000000a00 */
[----:B0-----:R-:W-:-:S02]  /*0080*/  IMAD R15, R15, UR4, R0 ;  /* 0x000000040f0f7c24 */ /* 0x001fc4000f8e0200 */
[----:B-1----:R-:W-:-:S03]  /*0090*/  IMAD R0, R2, UR5, R3 ;  /* 0x0000000502007c24 */ /* 0x002fc6000f8e0203 */
[----:B--2---:R-:W-:-:S04]  /*00a0*/  ISETP.GE.AND P0, PT, R15, R7, PT ;  /* 0x000000070f00720c */ /* 0x004fc80003f06270 */
[----:B------:R-:W-:-:S13]  /*00b0*/  ISETP.GE.OR P0, PT, R0, R6, P0 ;  /* 0x000000060000720c */ /* 0x000fda0000706670 */
[----:B------:R-:W-:Y:S05]  /*00c0*/  @P0 EXIT ;  /* 0x000000000000094d */ /* 0x000fea0003800000 */
[----:B------:R-:W0:Y:S01]  /*00d0*/  LDC.64 R4, c[0x0][0x380] ;  /* 0x0000e000ff047b82 */ /* 0x000e220000000a00 */
[----:B------:R-:W1:Y:S01]  /*00e0*/  LDCU.64 UR6, c[0x0][0x358] ;  /* 0x00006b00ff0677ac */ /* 0x000e620008000a00 */
[----:B------:R-:W-:Y:S01]  /*00f0*/  VIADD R14, R7, 0xffffffff ;  /* 0xffffffff070e7836 */ /* 0x000fe20000000000 */
[----:B------:R-:W-:Y:S01]  /*0100*/  ISETP.GE.AND P0, PT, R15, 0x1, PT ;  /* 0x000000010f00780c */ /* 0x000fe20003f06270 */
[----:B------:R-:W-:-:S03]  /*0110*/  IMAD R8, R0, R7, R15 ;  /* 0x0000000700087224 */ /* 0x000fc600078e020f */
[----:B------:R-:W-:Y:S01]  /*0120*/  ISETP.GE.AND P1, PT, R15, R14, PT ;  /* 0x0000000e0f00720c */ /* 0x000fe20003f26270 */
[----:B0-----:R-:W-:-:S08]  /*0130*/  IMAD.WIDE R16, R8, 0x8, R4 ;  /* 0x0000000808107825 */ /* 0x001fd000078e0204 */
[----:B-1----:R0:W5:Y:S04]  /*0140*/  @P0 LDG.E.CONSTANT R23, desc[UR6][R16.64+-0x4] ;  /* 0xfffffc0610170981 */ /* 0x002168000c1e9900 */
[----:B------:R0:W5:Y:S04]  /*0150*/  @!P1 LDG.E.CONSTANT R13, desc[UR6][R16.64+0x8] ;  /* 0x00000806100d9981 */ /* 0x000168000c1e9900 */
[----:B------:R0:W5:Y:S01]  /*0160*/  LDG.E.64.CONSTANT R2, desc[UR6][R16.64] ;  /* 0x0000000610027981 */ /* 0x000162000c1e9b00 */
[----:B------:R-:W-:Y:S01]  /*0170*/  ISETP.NE.AND P3, PT, R0, RZ, PT ;  /* 0x000000ff0000720c */ /* 0x000fe20003f65270 */
[----:B------:R-:W-:Y:S01]  /*0180*/  VIADD R9, R6, 0xffffffff ;  /* 0xffffffff06097836 */ /* 0x000fe20000000000 */
[----:B------:R-:W-:Y:S01]  /*0190*/  BSSY.RECONVERGENT B0, `(.L_x_0) ;  /* 0x0000010000007945 */ /* 0x000fe20003800200 */
[----:B------:R-:W-:Y:S01]  /*01a0*/  IMAD.MOV.U32 R12, RZ, RZ, RZ ;  /* 0x000000ffff0c7224 */ /* 0x000fe200078e00ff */
[----:B------:R-:W-:-:S02]  /*01b0*/  CS2R R10, SRZ ;  /* 0x00000000000a7805 */ /* 0x000fc4000001ff00 */
[----:B------:R-:W-:Y:S01]  /*01c0*/  ISETP.GE.U32.AND P2, PT, R0, R9, PT ;  /* 0x000000090000720c */ /* 0x000fe20003f46070 */
[----:B------:R-:W-:-:S06]  /*01d0*/  IMAD.MOV.U32 R9, RZ, RZ, RZ ;  /* 0x000000ffff097224 */ /* 0x000fcc00078e00ff */
[----:B0-----:R-:W-:Y:S06]  /*01e0*/  @!P3 BRA `(.L_x_1) ;  /* 0x000000000028b947 */ /* 0x001fec0003800000 */
[----:B------:R-:W-:Y:S01]  /*01f0*/  VIADD R6, R7, 0xffffffff ;  /* 0xffffffff07067836 */ /* 0x000fe20000000000 */
[----:B------:R-:W-:Y:S01]  /*0200*/  ISETP.GE.AND P4, PT, R15, 0x1, PT ;  /* 0x000000010f00780c */ /* 0x000fe20003f86270 */
[----:B------:R-:W-:-:S03]  /*0210*/  IMAD R0, R0, R7, -R7 ;  /* 0x0000000700007224 */ /* 0x000fc600078e0a07 */
[C---:B------:R-:W-:Y:S01]  /*0220*/  ISETP.GE.AND P5, PT, R15.reuse, R6, PT ;  /* 0x000000060f00720c */ /* 0x040fe20003fa6270 */
[----:B------:R-:W-:-:S04]  /*0230*/  IMAD.IADD R11, R15, 0x1, R0 ;  /* 0x000000010f0b7824 */ /* 0x000fc800078e0200 */
[----:B------:R-:W-:-:S05]  /*0240*/  IMAD.WIDE R4, R11, 0x8, R4 ;  /* 0x000000080b047825 */ /* 0x000fca00078e0204 */
[----:B------:R0:W5:Y:S04]  /*0250*/  @P4 LDG.E.CONSTANT R12, desc[UR6][R4.64+-0x4] ;  /* 0xfffffc06040c4981 */ /* 0x000168000c1e9900 */
[----:B------:R-:W2:Y:S04]  /*0260*/  @!P5 LDG.E.CONSTANT R0, desc[UR6][R4.64+0x8] ;  /* 0x000008060400d981 */ /* 0x000ea8000c1e9900 */
[----:B------:R0:W5:Y:S02]  /*0270*/  LDG.E.64.CONSTANT R10, desc[UR6][R4.64] ;  /* 0x00000006040a7981 */ /* 0x000164000c1e9b00 */
[----:B0-2---:R-:W-:-:S07]  /*0280*/  @!P5 IMAD.U32 R9, R0, -0x80000000, RZ ;  /* 0x800000000009d824 */ /* 0x005fce00078e00ff */
.L_x_1:
[----:B------:R-:W-:Y:S05]  /*0290*/  BSYNC.RECONVERGENT B0 ;  /* 0x0000000000007941 */ /* 0x000fea0003800200 */
.L_x_0:
[----:B------:R-:W-:Y:S01]  /*02a0*/  BSSY.RECONVERGENT B0, `(.L_x_2) ;  /* 0x000000d000007945 */ /* 0x000fe20003800200 */
[----:B------:R-:W-:Y:S01]  /*02b0*/  IMAD.MOV.U32 R19, RZ, RZ, RZ ;  /* 0x000000ffff137224 */ /* 0x000fe200078e00ff */
[----:B------:R-:W-:Y:S01]  /*02c0*/  CS2R R4, SRZ ;  /* 0x0000000000047805 */ /* 0x000fe2000001ff00 */
[----:B------:R-:W-:Y:S01]  /*02d0*/  IMAD.MOV.U32 R20, RZ, RZ, RZ ;  /* 0x000000ffff147224 */ /* 0x000fe200078e00ff */
[----:B------:R-:W-:Y:S06]  /*02e0*/  @P2 BRA `(.L_x_3) ;  /* 0x0000000000202947 */ /* 0x000fec0003800000 */
[----:B------:R-:W-:Y:S01]  /*02f0*/  VIADD R0, R7, 0xffffffff ;  /* 0xffffffff07007836 */ /* 0x000fe20000000000 */
[----:B------:R-:W-:Y:S01]  /*0300*/  ISETP.GE.AND P4, PT, R15, 0x1, PT ;  /* 0x000000010f00780c */ /* 0x000fe20003f86270 */
[----:B------:R-:W-:-:S03]  /*0310*/  IMAD.WIDE R16, R7, 0x8, R16 ;  /* 0x0000000807107825 */ /* 0x000fc600078e0210 */
[----:B------:R-:W-:Y:S02]  /*0320*/  ISETP.GE.AND P5, PT, R15, R0, PT ;  /* 0x000000000f00720c */ /* 0x000fe40003fa6270 */
[----:B------:R0:W5:Y:S07]  /*0330*/  LDG.E.64.CONSTANT R4, desc[UR6][R16.64] ;  /* 0x0000000610047981 */ /* 0x00016e000c1e9b00 */
[----:B------:R0:W5:Y:S04]  /*0340*/  @P4 LDG.E.CONSTANT R20, desc[UR6][R16.64+-0x4] ;  /* 0xfffffc0610144981 */ /* 0x000168000c1e9900 */
[----:B------:R-:W2:Y:S02]  /*0350*/  @!P5 LDG.E.CONSTANT R0, desc[UR6][R16.64+0x8] ;  /* 0x000008061000d981 */ /* 0x000ea4000c1e9900 */
[----:B0-2---:R-:W-:-:S07]  /*0360*/  @!P5 IMAD.U32 R19, R0, -0x80000000, RZ ;  /* 0x800000000013d824 */ /* 0x005fce00078e00ff */
.L_x_3:
[----:B------:R-:W-:Y:S05]  /*0370*/  BSYNC.RECONVERGENT B0 ;  /* 0x0000000000007941 */ /* 0x000fea0003800200 */
.L_x_2:
[----:B------:R-:W-:Y:S01]  /*0380*/  UMOV UR4, URZ ;  /* 0x000000ff00047c82 */ /* 0x000fe20008000000 */
[----:B------:R-:W-:Y:S01]  /*0390*/  BSSY.RECONVERGENT B0, `(.L_x_4) ;  /* 0x0000016000007945 */ /* 0x000fe20003800200 */
[----:B------:R-:W-:Y:S01]  /*03a0*/  IMAD.MOV.U32 R22, RZ, RZ, RZ ;  /* 0x000000ffff167224 */ /* 0x000fe200078e00ff */
[----:B------:R-:W-:Y:S01]  /*03b0*/  CS2R R6, SRZ ;  /* 0x0000000000067805 */ /* 0x000fe2000001ff00 */
[----:B------:R-:W-:Y:S01]  /*03c0*/  IMAD.MOV.U32 R18, RZ, RZ, RZ ;  /* 0x000000ffff127224 */ /* 0x000fe200078e00ff */
[----:B------:R-:W-:Y:S01]  /*03d0*/  CS2R R16, SRZ ;  /* 0x0000000000107805 */ /* 0x000fe2000001ff00 */
[----:B------:R-:W-:Y:S01]  /*03e0*/  IMAD.MOV.U32 R0, RZ, RZ, RZ ;  /* 0x000000ffff007224 */ /* 0x000fe200078e00ff */
[----:B------:R-:W-:Y:S06]  /*03f0*/  @!P3 BRA `(.L_x_5) ;  /* 0x00000000003cb947 */ /* 0x000fec0003800000 */
[C---:B------:R-:W-:Y:S01]  /*0400*/  ISETP.GE.AND P4, PT, R15.reuse, R14, PT ;  /* 0x0000000e0f00720c */ /* 0x040fe20003f86270 */
[C---:B-----5:R-:W-:Y:S01]  /*0410*/  IMAD.SHL.U32 R25, R10.reuse, 0x2, RZ ;  /* 0x000000020a197824 */ /* 0x060fe200078e00ff */
[----:B------:R-:W-:Y:S01]  /*0420*/  ISETP.GT.AND P3, PT, R15, RZ, PT ;  /* 0x000000ff0f00720c */ /* 0x000fe20003f64270 */
[----:B------:R-:W-:Y:S01]  /*0430*/  IMAD.MOV.U32 R17, RZ, RZ, R10 ;  /* 0x000000ffff117224 */ /* 0x000fe200078e000a */
[----:B------:R-:W-:Y:S01]  /*0440*/  SHF.R.U32.HI R12, RZ, 0x1f, R12 ;  /* 0x0000001fff0c7819 */ /* 0x000fe2000001160c */
[--C-:B------:R-:W-:Y:S01]  /*0450*/  IMAD.MOV.U32 R7, RZ, RZ, R11.reuse ;  /* 0x000000ffff077224 */ /* 0x100fe200078e000b */
[--C-:B------:R-:W-:Y:S02]  /*0460*/  SHF.R.U64 R21, R10, 0x1, R11.reuse ;  /* 0x000000010a157819 */ /* 0x100fe4000000120b */
[----:B------:R-:W-:Y:S02]  /*0470*/  SHF.R.U32.HI R6, RZ, 0x1, R11 ;  /* 0x00000001ff067819 */ /* 0x000fe4000001160b */
[----:B------:R-:W-:-:S02]  /*0480*/  SEL R16, R12, RZ, P3 ;  /* 0x000000ff0c107207 */ /* 0x000fc40001800000 */
[----:B------:R-:W-:Y:S02]  /*0490*/  SEL R18, R22, RZ, !P4 ;  /* 0x000000ff16127207 */ /* 0x000fe40006000000 */
[----:B------:R-:W-:Y:S02]  /*04a0*/  SEL R9, R9, RZ, !P4 ;  /* 0x000000ff09097207 */ /* 0x000fe40006000000 */
[----:B------:R-:W-:Y:S02]  /*04b0*/  SHF.L.U64.HI R0, R10, 0x1, R11 ;  /* 0x000000010a007819 */ /* 0x000fe4000001020b */
[----:B------:R-:W-:Y:S02]  /*04c0*/  LOP3.LUT R16, R25, R16, RZ, 0xfc, !PT ;  /* 0x0000001019107212 */ /* 0x000fe400078efcff */
[----:B------:R-:W-:Y:S02]  /*04d0*/  LOP3.LUT R18, R21, R18, RZ, 0xfc, !PT ;  /* 0x0000001215127212 */ /* 0x000fe400078efcff */
[----:B------:R-:W-:-:S07]  /*04e0*/  LOP3.LUT R6, R6, R9, RZ, 0xfc, !PT ;  /* 0x0000000906067212 */ /* 0x000fce00078efcff */
.L_x_5:
[----:B------:R-:W-:Y:S05]  /*04f0*/  BSYNC.RECONVERGENT B0 ;  /* 0x0000000000007941 */ /* 0x000fea0003800200 */
.L_x_4:
[----:B-----5:R-:W-:Y:S01]  /*0500*/  SHF.L.U64.HI R10, R2, 0x1, R3 ;  /* 0x00000001020a7819 */ /* 0x020fe20000010203 */
[----:B------:R-:W-:Y:S01]  /*0510*/  BSSY.RECONVERGENT B0, `(.L_x_6) ;  /* 0x0000018000007945 */ /* 0x000fe20003800200 */
[----:B------:R-:W-:Y:S01]  /*0520*/  CS2R R24, SRZ ;  /* 0x0000000000187805 */ /* 0x000fe2000001ff00 */
[----:B------:R-:W-:Y:S01]  /*0530*/  IMAD.MOV.U32 R12, RZ, RZ, RZ ;  /* 0x000000ffff0c7224 */ /* 0x000fe200078e00ff */
[----:B------:R-:W-:Y:S01]  /*0540*/  LOP3.LUT R10, R10, UR4, RZ, 0xfc, !PT ;  /* 0x000000040a0a7c12 */ /* 0x000fe2000f8efcff */
[----:B------:R-:W-:Y:S02]  /*0550*/  IMAD.MOV.U32 R22, RZ, RZ, RZ ;  /* 0x000000ffff167224 */ /* 0x000fe400078e00ff */
[----:B------:R-:W-:Y:S02]  /*0560*/  IMAD.MOV.U32 R11, RZ, RZ, RZ ;  /* 0x000000ffff0b7224 */ /* 0x000fe400078e00ff */
[----:B------:R-:W-:Y:S02]  /*0570*/  IMAD.MOV.U32 R21, RZ, RZ, RZ ;  /* 0x000000ffff157224 */ /* 0x000fe400078e00ff */
[----:B------:R-:W-:Y:S01]  /*0580*/  IMAD.MOV.U32 R9, RZ, RZ, RZ ;  /* 0x000000ffff097224 */ /* 0x000fe200078e00ff */
[----:B------:R-:W-:Y:S06]  /*0590*/  @P2 BRA `(.L_x_7) ;  /* 0x00000000003c2947 */ /* 0x000fec0003800000 */
[C---:B------:R-:W-:Y:S01]  /*05a0*/  ISETP.GT.AND P3, PT, R15.reuse, RZ, PT ;  /* 0x000000ff0f00720c */ /* 0x040fe20003f64270 */
[----:B------:R-:W-:Y:S01]  /*05b0*/  IMAD.SHL.U32 R9, R4, 0x2, RZ ;  /* 0x0000000204097824 */ /* 0x000fe200078e00ff */
[----:B------:R-:W-:Y:S01]  /*05c0*/  SHF.R.U32.HI R24, RZ, 0x1f, R20 ;  /* 0x0000001fff187819 */ /* 0x000fe20000011614 */
[----:B------:R-:W-:Y:S01]  /*05d0*/  IMAD.MOV.U32 R22, RZ, RZ, R4 ;  /* 0x000000ffff167224 */ /* 0x000fe200078e0004 */
[----:B------:R-:W-:Y:S01]  /*05e0*/  ISETP.GE.AND P2, PT, R15, R14, PT ;  /* 0x0000000e0f00720c */ /* 0x000fe20003f46270 */
[--C-:B------:R-:W-:Y:S01]  /*05f0*/  IMAD.MOV.U32 R11, RZ, RZ, R5.reuse ;  /* 0x000000ffff0b7224 */ /* 0x100fe200078e0005 */
[----:B------:R-:W-:Y:S02]  /*0600*/  SEL R24, R24, RZ, P3 ;  /* 0x000000ff18187207 */ /* 0x000fe40001800000 */
[--C-:B------:R-:W-:Y:S02]  /*0610*/  SHF.R.U64 R14, R4, 0x1, R5.reuse ;  /* 0x00000001040e7819 */ /* 0x100fe40000001205 */
[----:B------:R-:W-:-:S02]  /*0620*/  SHF.R.U32.HI R20, RZ, 0x1, R5 ;  /* 0x00000001ff147819 */ /* 0x000fc40000011605 */
[----:B------:R-:W-:Y:S02]  /*0630*/  SEL R25, R25, RZ, !P2 ;  /* 0x000000ff19197207 */ /* 0x000fe40005000000 */
[----:B------:R-:W-:Y:S02]  /*0640*/  SEL R19, R19, RZ, !P2 ;  /* 0x000000ff13137207 */ /* 0x000fe40005000000 */
[----:B------:R-:W-:Y:S02]  /*0650*/  LOP3.LUT R24, R9, R24, RZ, 0xfc, !PT ;  /* 0x0000001809187212 */ /* 0x000fe400078efcff */
[----:B------:R-:W-:Y:S02]  /*0660*/  SHF.L.U64.HI R12, R4, 0x1, R5 ;  /* 0x00000001040c7819 */ /* 0x000fe40000010205 */
[----:B------:R-:W-:Y:S02]  /*0670*/  LOP3.LUT R21, R14, R25, RZ, 0xfc, !PT ;  /* 0x000000190e157212 */ /* 0x000fe400078efcff */
[----:B------:R-:W-:-:S07]  /*0680*/  LOP3.LUT R9, R20, R19, RZ, 0xfc, !PT ;  /* 0x0000001314097212 */ /* 0x000fce00078efcff */
.L_x_7:
[----:B------:R-:W-:Y:S05]  /*0690*/  BSYNC.RECONVERGENT B0 ;  /* 0x0000000000007941 */ /* 0x000fea0003800200 */
.L_x_6:
[----:B------:R-:W-:Y:S01]  /*06a0*/  LOP3.LUT R4, R16, 0x1, RZ, 0xc0, !PT ;  /* 0x0000000110047812 */ /* 0x000fe200078ec0ff */
[----:B------:R-:W-:Y:S01]  /*06b0*/  IMAD.MOV.U32 R5, RZ, RZ, RZ ;  /* 0x000000ffff057224 */ /* 0x000fe200078e00ff */
[----:B------:R-:W-:Y:S01]  /*06c0*/  LOP3.LUT R15, R17, 0x1, RZ, 0xc0, !PT ;  /* 0x00000001110f7812 */ /* 0x000fe200078ec0ff */
[----:B------:R-:W-:Y:S01]  /*06d0*/  UMOV UR8, URZ ;  /* 0x000000ff00087c82 */ /* 0x000fe20008000000 */
[----:B------:R-:W-:Y:S01]  /*06e0*/  LOP3.LUT R14, R18, 0x1, RZ, 0xc0, !PT ;  /* 0x00000001120e7812 */ /* 0x000fe200078ec0ff */
[----:B------:R-:W-:Y:S01]  /*06f0*/  BSSY.RECONVERGENT B0, `(.L_x_8) ;  /* 0x0000014000007945 */ /* 0x000fe20003800200 */
[----:B------:R-:W-:Y:S01]  /*0700*/  SHF.R.U32.HI R19, RZ, 0x1, R2 ;  /* 0x00000001ff137819 */ /* 0x000fe20000011602 */
[----:B------:R-:W-:Y:S01]  /*0710*/  IMAD.SHL.U32 R20, R2, 0x2, RZ ;  /* 0x0000000202147824 */ /* 0x000fe200078e00ff */
[----:B------:R-:W-:Y:S02]  /*0720*/  IADD3 R4, PT, PT, R14, R4, R15 ;  /* 0x000000040e047210 */ /* 0x000fe40007ffe00f */
[----:B------:R-:W-:-:S02]  /*0730*/  @P0 SHF.R.U32.HI R5, RZ, 0x1f, R23 ;  /* 0x0000001fff050819 */ /* 0x000fc40000011617 */
[----:B------:R-:W-:Y:S02]  /*0740*/  LOP3.LUT R19, R19, 0x1, RZ, 0xc0, !PT ;  /* 0x0000000113137812 */ /* 0x000fe400078ec0ff */
[----:B------:R-:W-:Y:S02]  /*0750*/  LOP3.LUT R15, R24, 0x1, RZ, 0xc0, !PT ;  /* 0x00000001180f7812 */ /* 0x000fe400078ec0ff */
[----:B------:R-:W-:Y:S02]  /*0760*/  IADD3 R4, PT, PT, R19, R4, R5 ;  /* 0x0000000413047210 */ /* 0x000fe40007ffe005 */
[----:B------:R-:W-:Y:S02]  /*0770*/  LOP3.LUT R14, R22, 0x1, RZ, 0xc0, !PT ;  /* 0x00000001160e7812 */ /* 0x000fe400078ec0ff */
[----:B------:R-:W-:Y:S02]  /*0780*/  LOP3.LUT R19, R21, 0x1, RZ, 0xc0, !PT ;  /* 0x0000000115137812 */ /* 0x000fe400078ec0ff */
[----:B------:R-:W-:Y:S01]  /*0790*/  IADD3 R4, PT, PT, R14, R4, R15 ;  /* 0x000000040e047210 */ /* 0x000fe20007ffe00f */
[----:B------:R-:W-:-:S04]  /*07a0*/  IMAD.MOV.U32 R14, RZ, RZ, 0x1 ;  /* 0x00000001ff0e7424 */ /* 0x000fc800078e00ff */
[----:B------:R-:W-:Y:S02]  /*07b0*/  IMAD.IADD R19, R4, 0x1, R19 ;  /* 0x0000000104137824 */ /* 0x000fe400078e0213 */
[----:B------:R-:W-:Y:S01]  /*07c0*/  IMAD.MOV.U32 R4, RZ, RZ, RZ ;  /* 0x000000ffff047224 */ /* 0x000fe200078e00ff */
[----:B------:R-:W-:Y:S02]  /*07d0*/  @!P1 LOP3.LUT R4, R13, 0x1, RZ, 0xc0, !PT ;  /* 0x000000010d049812 */ /* 0x000fe400078ec0ff */
[----:B------:R-:W-:-:S13]  /*07e0*/  ISETP.NE.AND P0, PT, R19, 0x3, PT ;  /* 0x000000031300780c */ /* 0x000fda0003f05270 */
[----:B------:R-:W-:Y:S05]  /*07f0*/  @!P0 BRA `(.L_x_9) ;  /* 0x00000000000c8947 */ /* 0x000fea0003800000 */
[----:B------:R-:W-:-:S13]  /*0800*/  ISETP.NE.AND P0, PT, R19, 0x2, PT ;  /* 0x000000021300780c */ /* 0x000fda0003f05270 */
[----:B------:R-:W-:Y:S01]  /*0810*/  @!P0 LOP3.LUT R14, R2, 0x1, RZ, 0xc0, !PT ;  /* 0x00000001020e8812 */ /* 0x000fe200078ec0ff */
[----:B------:R-:W-:-:S07]  /*0820*/  @P0 IMAD.MOV.U32 R14, RZ, RZ, RZ ;  /* 0x000000ffff0e0224 */ /* 0x000fce00078e00ff */
.L_x_9:
[----:B------:R-:W-:Y:S05]  /*0830*/  BSYNC.RECONVERGENT B0 ;  /* 0x0000000000007941 */ /* 0x000fea0003800200 */
.L_x_8:
[----:B------:R-:W-:Y:S01]  /*0840*/  SHF.R.U32.HI R13, RZ, 0x1, R16 ;  /* 0x00000001ff0d7819 */ /* 0x000fe20000011610 */
[----:B------:R-:W-:Y:S01]  /*0850*/  UMOV UR5, URZ ;  /* 0x000000ff00057c82 */ /* 0x000fe20008000000 */
[----:B------:R-:W-:Y:S01]  /*0860*/  SHF.R.U32.HI R15, RZ, 0x1, R17 ;  /* 0x00000001ff0f7819 */ /* 0x000fe20000011611 */
[----:B------:R-:W-:Y:S01]  /*0870*/  BSSY.RECONVERGENT B0, `(.L_x_10) ;  /* 0x000001a000007945 */ /* 0x000fe20003800200 */
[----:B------:R-:W-:Y:S02]  /*0880*/  SHF.R.U32.HI R19, RZ, 0x1, R18 ;  /* 0x00000001ff137819 */ /* 0x000fe40000011612 */
[----:B------:R-:W-:Y:S02]  /*0890*/  LOP3.LUT R5, R5, R20, RZ, 0xfc, !PT ;  /* 0x0000001405057212 */ /* 0x000fe400078efcff */
[----:B------:R-:W-:Y:S02]  /*08a0*/  LOP3.LUT R13, R13, 0x1, RZ, 0xc0, !PT ;  /* 0x000000010d0d7812 */ /* 0x000fe400078ec0ff */
[----:B------:R-:W-:-:S02]  /*08b0*/  LOP3.LUT R20, R15, 0x1, RZ, 0xc0, !PT ;  /* 0x000000010f147812 */ /* 0x000fc400078ec0ff */
[----:B------:R-:W-:Y:S02]  /*08c0*/  LOP3.LUT R19, R19, 0x1, RZ, 0xc0, !PT ;  /* 0x0000000113137812 */ /* 0x000fe400078ec0ff */
[----:B------:R-:W-:Y:S02]  /*08d0*/  SHF.R.U32.HI R23, RZ, 0x2, R2 ;  /* 0x00000002ff177819 */ /* 0x000fe40000011602 */
[----:B------:R-:W-:Y:S02]  /*08e0*/  SHF.R.U32.HI R15, RZ, 0x1, R5 ;  /* 0x00000001ff0f7819 */ /* 0x000fe40000011605 */
[----:B------:R-:W-:Y:S02]  /*08f0*/  IADD3 R13, PT, PT, R19, R13, R20 ;  /* 0x0000000d130d7210 */ /* 0x000fe40007ffe014 */
[----:B------:R-:W-:Y:S02]  /*0900*/  LOP3.LUT R23, R23, 0x1, RZ, 0xc0, !PT ;  /* 0x0000000117177812 */ /* 0x000fe400078ec0ff */
[----:B------:R-:W-:-:S02]  /*0910*/  LOP3.LUT R20, R15, 0x1, RZ, 0xc0, !PT ;  /* 0x000000010f147812 */ /* 0x000fc400078ec0ff */
[----:B------:R-:W-:Y:S02]  /*0920*/  SHF.R.U32.HI R15, RZ, 0x1, R24 ;  /* 0x00000001ff0f7819 */ /* 0x000fe40000011618 */
[----:B------:R-:W-:Y:S02]  /*0930*/  SHF.R.U32.HI R19, RZ, 0x1, R22 ;  /* 0x00000001ff137819 */ /* 0x000fe40000011616 */
[----:B------:R-:W-:Y:S02]  /*0940*/  IADD3 R13, PT, PT, R23, R13, R20 ;  /* 0x0000000d170d7210 */ /* 0x000fe40007ffe014 */
[----:B------:R-:W-:Y:S02]  /*0950*/  SHF.R.U32.HI R23, RZ, 0x1, R21 ;  /* 0x00000001ff177819 */ /* 0x000fe40000011615 */
[----:B------:R-:W-:Y:S02]  /*0960*/  LOP3.LUT R20, R15, 0x1, RZ, 0xc0, !PT ;  /* 0x000000010f147812 */ /* 0x000fe400078ec0ff */
[----:B------:R-:W-:-:S02]  /*0970*/  LOP3.LUT R19, R19, 0x1, RZ, 0xc0, !PT ;  /* 0x0000000113137812 */ /* 0x000fc400078ec0ff */
[----:B------:R-:W-:Y:S02]  /*0980*/  LOP3.LUT R26, R23, 0x1, RZ, 0xc0, !PT ;  /* 0x00000001171a7812 */ /* 0x000fe400078ec0ff */
[----:B------:R-:W-:-:S05]  /*0990*/  IADD3 R13, PT, PT, R19, R13, R20 ;  /* 0x0000000d130d7210 */ /* 0x000fca0007ffe014 */
[----:B------:R-:W-:Y:S02]  /*09a0*/  IMAD.IADD R26, R13, 0x1, R26 ;  /* 0x000000010d1a7824 */ /* 0x000fe400078e021a */
[----:B------:R-:W-:-:S03]  /*09b0*/  IMAD.MOV.U32 R13, RZ, RZ, 0x2 ;  /* 0x00000002ff0d7424 */ /* 0x000fc600078e00ff */
[----:B------:R-:W-:-:S13]  /*09c0*/  ISETP.NE.AND P0, PT, R26, 0x3, PT ;  /* 0x000000031a00780c */ /* 0x000fda0003f05270 */
[----:B------:R-:W-:Y:S05]  /*09d0*/  @!P0 BRA `(.L_x_11) ;  /* 0x00000000000c8947 */ /* 0x000fea0003800000 */
[----:B------:R-:W-:-:S13]  /*09e0*/  ISETP.NE.AND P0, PT, R26, 0x2, PT ;  /* 0x000000021a00780c */ /* 0x000fda0003f05270 */
[----:B------:R-:W-:Y:S01]  /*09f0*/  @!P0 LOP3.LUT R13, R2, 0x2, RZ, 0xc0, !PT ;  /* 0x00000002020d8812 */ /* 0x000fe200078ec0ff */
[----:B------:R-:W-:-:S07]  /*0a00*/  @P0 IMAD.MOV.U32 R13, RZ, RZ, RZ ;  /* 0x000000ffff0d0224 */ /* 0x000fce00078e00ff */
.L_x_11:
[----:B------:R-:W-:Y:S05]  /*0a10*/  BSYNC.RECONVERGENT B0 ;  /* 0x0000000000007941 */ /* 0x000fea0003800200 */
.L_x_10:
[----:B------:R-:W-:Y:S01]  /*0a20*/  SHF.R.U32.HI R15, RZ, 0x2, R16 ;  /* 0x00000002ff0f7819 */ /* 0x000fe20000011610 */
[----:B------:R-:W-:Y:S01]  /*0a30*/  UMOV UR4, URZ ;  /* 0x000000ff00047c82 */ /* 0x000fe20008000000 */
[----:B------:R-:W-:Y:S01]  /*0a40*/  SHF.R.U32.HI R19, RZ, 0x2, R17 ;  /* 0x00000002ff137819 */ /* 0x000fe20000011611 */
[----:B------:R-:W-:Y:S01]  /*0a50*/  BSSY.RECONVERGENT B0, `(.L_x_12) ;  /* 0x0000019000007945 */ /* 0x000fe20003800200 */
[----:B------:R-:W-:Y:S02]  /*0a60*/  SHF.R.U32.HI R23, RZ, 0x2, R18 ;  /* 0x00000002ff177819 */ /* 0x000fe40000011612 */
[----:B------:R-:W-:Y:S02]  /*0a70*/  LOP3.LUT R15, R15, 0x1, RZ, 0xc0, !PT ;  /* 0x000000010f0f7812 */ /* 0x000fe400078ec0ff */
[----:B------:R-:W-:Y:S02]  /*0a80*/  LOP3.LUT R20, R19, 0x1, RZ, 0xc0, !PT ;  /* 0x0000000113147812 */ /* 0x000fe400078ec0ff */
[----:B------:R-:W-:-:S02]  /*0a90*/  LOP3.LUT R23, R23, 0x1, RZ, 0xc0, !PT ;  /* 0x0000000117177812 */ /* 0x000fc400078ec0ff */
[----:B------:R-:W-:Y:S02]  /*0aa0*/  SHF.R.U32.HI R25, RZ, 0x3, R2 ;  /* 0x00000003ff197819 */ /* 0x000fe40000011602 */
[----:B------:R-:W-:Y:S02]  /*0ab0*/  SHF.R.U32.HI R19, RZ, 0x2, R5 ;  /* 0x00000002ff137819 */ /* 0x000fe40000011605 */
[----:B------:R-:W-:Y:S02]  /*0ac0*/  IADD3 R15, PT, PT, R23, R15, R20 ;  /* 0x0000000f170f7210 */ /* 0x000fe40007ffe014 */
[----:B------:R-:W-:Y:S02]  /*0ad0*/  LOP3.LUT R25, R25, 0x1, RZ, 0xc0, !PT ;  /* 0x0000000119197812 */ /* 0x000fe400078ec0ff */
[----:B------:R-:W-:Y:S02]  /*0ae0*/  LOP3.LUT R20, R19, 0x1, RZ, 0xc0, !PT ;  /* 0x0000000113147812 */ /* 0x000fe400078ec0ff */
[----:B------:R-:W-:-:S02]  /*0af0*/  SHF.R.U32.HI R19, RZ, 0x2, R24 ;  /* 0x00000002ff137819 */ /* 0x000fc40000011618 */
[----:B------:R-:W-:Y:S02]  /*0b00*/  SHF.R.U32.HI R23, RZ, 0x2, R22 ;  /* 0x00000002ff177819 */ /* 0x000fe40000011616 */
[----:B------:R-:W-:Y:S02]  /*0b10*/  IADD3 R15, PT, PT, R25, R15, R20 ;  /* 0x0000000f190f7210 */ /* 0x000fe40007ffe014 */
[----:B------:R-:W-:Y:S02]  /*0b20*/  SHF.R.U32.HI R25, RZ, 0x2, R21 ;  /* 0x00000002ff197819 */ /* 0x000fe40000011615 */
[----:B------:R-:W-:Y:S02]  /*0b30*/  LOP3.LUT R20, R19, 0x1, RZ, 0xc0, !PT ;  /* 0x0000000113147812 */ /* 0x000fe400078ec0ff */
[----:B------:R-:W-:Y:S02]  /*0b40*/  LOP3.LUT R23, R23, 0x1, RZ, 0xc0, !PT ;  /* 0x0000000117177812 */ /* 0x000fe400078ec0ff */
[----:B------:R-:W-:-:S02]  /*0b50*/  LOP3.LUT R26, R25, 0x1, RZ, 0xc0, !PT ;  /* 0x00000001191a7812 */ /* 0x000fc400078ec0ff */
        /* <DEDUP_REMOVED lines=8> */
.L_x_13:
[----:B------:R-:W-:Y:S05]  /*0be0*/  BSYNC.RECONVERGENT B0 ;  /* 0x0000000000007941 */ /* 0x000fea0003800200 */
.L_x_12:
[----:B------:R-:W-:Y:S01]  /*0bf0*/  SHF.R.U32.HI R19, RZ, 0x3, R16 ;  /* 0x00000003ff137819 */ /* 0x000fe20000011610 */
[----:B------:R-:W-:Y:S01]  /*0c00*/  ULOP3.LUT UR8, UR4, UR5, UR8, 0xfe, !UPT ;  /* 0x0000000504087292 */ /* 0x000fe2000f8efe08 */
[----:B------:R-:W-:Y:S01]  /*0c10*/  SHF.R.U32.HI R20, RZ, 0x3, R17 ;  /* 0x00000003ff147819 */ /* 0x000fe20000011611 */
[----:B------:R-:W-:Y:S01]  /*0c20*/  BSSY.RECONVERGENT B0, `(.L_x_14) ;  /* 0x000001a000007945 */ /* 0x000fe20003800200 */
[----:B------:R-:W-:Y:S01]  /*0c30*/  SHF.R.U32.HI R23, RZ, 0x3, R18 ;  /* 0x00000003ff177819 */ /* 0x000fe20000011612 */
[----:B------:R-:W-:Y:S01]  /*0c40*/  UMOV UR5, URZ ;  /* 0x000000ff00057c82 */ /* 0x000fe20008000000 */
[----:B------:R-:W-:Y:S02]  /*0c50*/  LOP3.LUT R19, R19, 0x1, RZ, 0xc0, !PT ;  /* 0x0000000113137812 */ /* 0x000fe400078ec0ff */
[----:B------:R-:W-:Y:S02]  /*0c60*/  LOP3.LUT R20, R20, 0x1, RZ, 0xc0, !PT ;  /* 0x0000000114147812 */ /* 0x000fe400078ec0ff */
[----:B------:R-:W-:-:S02]  /*0c70*/  LOP3.LUT R23, R23, 0x1, RZ, 0xc0, !PT ;  /* 0x0000000117177812 */ /* 0x000fc400078ec0ff */
[----:B------:R-:W-:Y:S02]  /*0c80*/  SHF.R.U32.HI R25, RZ, 0x3, R21 ;  /* 0x00000003ff197819 */ /* 0x000fe40000011615 */
[----:B------:R-:W-:Y:S02]  /*0c90*/  IADD3 R19, PT, PT, R23, R19, R20 ;  /* 0x0000001317137210 */ /* 0x000fe40007ffe014 */
[----:B------:R-:W-:Y:S02]  /*0ca0*/  SHF.R.U32.HI R23, RZ, 0x4, R2 ;  /* 0x00000004ff177819 */ /* 0x000fe40000011602 */
[----:B------:R-:W-:Y:S02]  /*0cb0*/  SHF.R.U32.HI R20, RZ, 0x3, R5 ;  /* 0x00000003ff147819 */ /* 0x000fe40000011605 */
[----:B------:R-:W-:Y:S02]  /*0cc0*/  LOP3.LUT R23, R23, 0x1, RZ, 0xc0, !PT ;  /* 0x0000000117177812 */ /* 0x000fe400078ec0ff */
[----:B------:R-:W-:-:S04]  /*0cd0*/  LOP3.LUT R20, R20, 0x1, RZ, 0xc0, !PT ;  /* 0x0000000114147812 */ /* 0x000fc800078ec0ff */
[----:B------:R-:W-:Y:S02]  /*0ce0*/  IADD3 R19, PT, PT, R23, R19, R20 ;  /* 0x0000001317137210 */ /* 0x000fe40007ffe014 */
[----:B------:R-:W-:Y:S02]  /*0cf0*/  SHF.R.U32.HI R20, RZ, 0x3, R24 ;  /* 0x00000003ff147819 */ /* 0x000fe40000011618 */
[----:B------:R-:W-:Y:S02]  /*0d00*/  SHF.R.U32.HI R23, RZ, 0x3, R22 ;  /* 0x00000003ff177819 */ /* 0x000fe40000011616 */
[----:B------:R-:W-:Y:S02]  /*0d10*/  LOP3.LUT R20, R20, 0x1, RZ, 0xc0, !PT ;  /* 0x0000000114147812 */ /* 0x000fe400078ec0ff */
[----:B------:R-:W-:-:S04]  /*0d20*/  LOP3.LUT R23, R23, 0x1, RZ, 0xc0, !PT ;  /* 0x0000000117177812 */ /* 0x000fc800078ec0ff */
[----:B------:R-:W-:Y:S02]  /*0d30*/  IADD3 R19, PT, PT, R23, R19, R20 ;  /* 0x0000001317137210 */ /* 0x000fe40007ffe014 */
[----:B------:R-:W-:-:S05]  /*0d40*/  LOP3.LUT R20, R25, 0x1, RZ, 0xc0, !PT ;  /* 0x0000000119147812 */ /* 0x000fca00078ec0ff */
[----:B------:R-:W-:Y:S02]  /*0d50*/  IMAD.IADD R20, R19, 0x1, R20 ;  /* 0x0000000113147824 */ /* 0x000fe400078e0214 */
[----:B------:R-:W-:-:S03]  /*0d60*/  IMAD.MOV.U32 R19, RZ, RZ, 0x8 ;  /* 0x00000008ff137424 */ /* 0x000fc600078e00ff */
[----:B------:R-:W-:-:S13]  /*0d70*/  ISETP.NE.AND P0, PT, R20, 0x3, PT ;  /* 0x000000031400780c */ /* 0x000fda0003f05270 */
[----:B------:R-:W-:Y:S05]  /*0d80*/  @!P0 BRA `(.L_x_15) ;  /* 0x00000000000c8947 */ /* 0x000fea0003800000 */
[----:B------:R-:W-:-:S13]  /*0d90*/  ISETP.NE.AND P0, PT, R20, 0x2, PT ;  /* 0x000000021400780c */ /* 0x000fda0003f05270 */
[----:B------:R-:W-:Y:S01]  /*0da0*/  @!P0 LOP3.LUT R19, R2, 0x8, RZ, 0xc0, !PT ;  /* 0x0000000802138812 */ /* 0x000fe200078ec0ff */
[----:B------:R-:W-:-:S07]  /*0db0*/  @P0 IMAD.MOV.U32 R19, RZ, RZ, RZ ;  /* 0x000000ffff130224 */ /* 0x000fce00078e00ff */
.L_x_15:
[----:B------:R-:W-:Y:S05]  /*0dc0*/  BSYNC.RECONVERGENT B0 ;  /* 0x0000000000007941 */ /* 0x000fea0003800200 */
.L_x_14:
[----:B------:R-:W-:Y:S01]  /*0dd0*/  SHF.R.U32.HI R20, RZ, 0x4, R16 ;  /* 0x00000004ff147819 */ /* 0x000fe20000011610 */
[----:B------:R-:W-:Y:S01]  /*0de0*/  UMOV UR4, URZ ;  /* 0x000000ff00047c82 */ /* 0x000fe20008000000 */
[----:B------:R-:W-:Y:S01]  /*0df0*/  SHF.R.U32.HI R23, RZ, 0x4, R17 ;  /* 0x00000004ff177819 */ /* 0x000fe20000011611 */
[----:B------:R-:W-:Y:S01]  /*0e00*/  BSSY.RECONVERGENT B0, `(.L_x_16) ;  /* 0x0000019000007945 */ /* 0x000fe20003800200 */
[----:B------:R-:W-:Y:S02]  /*0e10*/  SHF.R.U32.HI R25, RZ, 0x4, R18 ;  /* 0x00000004ff197819 */ /* 0x000fe40000011612 */
[----:B------:R-:W-:Y:S02]  /*0e20*/  LOP3.LUT R20, R20, 0x1, RZ, 0xc0, !PT ;  /* 0x0000000114147812 */ /* 0x000fe400078ec0ff */
        /* <DEDUP_REMOVED lines=13> */
[----:B------:R-:W-:-:S04]  /*0f00*/  SHF.R.U32.HI R23, RZ, 0x4, R21 ;  /* 0x00000004ff177819 */ /* 0x000fc80000011615 */
        /* <DEDUP_REMOVED lines=8> */
.L_x_17:
[----:B------:R-:W-:Y:S05]  /*0f90*/  BSYNC.RECONVERGENT B0 ;  /* 0x0000000000007941 */ /* 0x000fea0003800200 */
.L_x_16:
        /* <DEDUP_REMOVED lines=12> */
[----:B------:R-:W-:Y:S01]  /*1060*/  LOP3.LUT R14, R13, R14, RZ, 0xfc, !PT ;  /* 0x0000000e0d0e7212 */ /* 0x000fe200078efcff */
[----:B------:R-:W-:Y:S01]  /*1070*/  IMAD.MOV.U32 R13, RZ, RZ, 0x20 ;  /* 0x00000020ff0d7424 */ /* 0x000fe200078e00ff */
[----:B------:R-:W-:Y:S02]  /*1080*/  LOP3.LUT R27, R26, 0x1, RZ, 0xc0, !PT ;  /* 0x000000011a1b7812 */ /* 0x000fe400078ec0ff */
[----:B------:R-:W-:-:S02]  /*1090*/  LOP3.LUT R26, R25, 0x1, RZ, 0xc0, !PT ;  /* 0x00000001191a7812 */ /* 0x000fc400078ec0ff */
[----:B------:R-:W-:Y:S02]  /*10a0*/  SHF.R.U32.HI R25, RZ, 0x5, R24 ;  /* 0x00000005ff197819 */ /* 0x000fe40000011618 */
[----:B------:R-:W-:Y:S02]  /*10b0*/  IADD3 R23, PT, PT, R27, R23, R26 ;  /* 0x000000171b177210 */ /* 0x000fe40007ffe01a */
[----:B------:R-:W-:Y:S02]  /*10c0*/  SHF.R.U32.HI R27, RZ, 0x5, R22 ;  /* 0x00000005ff1b7819 */ /* 0x000fe40000011616 */
[----:B------:R-:W-:Y:S02]  /*10d0*/  LOP3.LUT R26, R25, 0x1, RZ, 0xc0, !PT ;  /* 0x00000001191a7812 */ /* 0x000fe400078ec0ff */
[----:B------:R-:W-:Y:S02]  /*10e0*/  LOP3.LUT R27, R27, 0x1, RZ, 0xc0, !PT ;  /* 0x000000011b1b7812 */ /* 0x000fe400078ec0ff */
[----:B------:R-:W-:-:S02]  /*10f0*/  SHF.R.U32.HI R25, RZ, 0x5, R21 ;  /* 0x00000005ff197819 */ /* 0x000fc40000011615 */
[----:B------:R-:W-:Y:S02]  /*1100*/  IADD3 R23, PT, PT, R27, R23, R26 ;  /* 0x000000171b177210 */ /* 0x000fe40007ffe01a */
[----:B------:R-:W-:-:S05]  /*1110*/  LOP3.LUT R26, R25, 0x1, RZ, 0xc0, !PT ;  /* 0x00000001191a7812 */ /* 0x000fca00078ec0ff */
[----:B------:R-:W-:-:S05]  /*1120*/  IMAD.IADD R23, R23, 0x1, R26 ;  /* 0x0000000117177824 */ /* 0x000fca00078e021a */
[----:B------:R-:W-:-:S13]  /*1130*/  ISETP.NE.AND P0, PT, R23, 0x3, PT ;  /* 0x000000031700780c */ /* 0x000fda0003f05270 */
[----:B------:R-:W-:Y:S05]  /*1140*/  @!P0 BRA `(.L_x_19) ;  /* 0x00000000000c8947 */ /* 0x000fea0003800000 */
[----:B------:R-:W-:-:S13]  /*1150*/  ISETP.NE.AND P0, PT, R23, 0x2, PT ;  /* 0x000000021700780c */ /* 0x000fda0003f05270 */
[----:B------:R-:W-:Y:S01]  /*1160*/  @!P0 LOP3.LUT R13, R2, 0x20, RZ, 0xc0, !PT ;  /* 0x00000020020d8812 */ /* 0x000fe200078ec0ff */
[----:B------:R-:W-:-:S07]  /*1170*/  @P0 IMAD.MOV.U32 R13, RZ, RZ, RZ ;  /* 0x000000ffff0d0224 */ /* 0x000fce00078e00ff */
.L_x_19:
[----:B------:R-:W-:Y:S05]  /*1180*/  BSYNC.RECONVERGENT B0 ;  /* 0x0000000000007941 */ /* 0x000fea0003800200 */
.L_x_18:
        /* <DEDUP_REMOVED lines=9> */
[----:B------:R-:W-:Y:S02]  /*1220*/  IADD3 R23, PT, PT, R27, R23, R26 ;  /* 0x000000171b177210 */ /* 0x000fe40007ffe01a */
[----:B------:R-:W-:-:S04]  /*1230*/  SHF.R.U32.HI R26, RZ, 0x7, R2 ;  /* 0x00000007ff1a7819 */ /* 0x000fc80000011602 */
[----:B------:R-:W-:Y:S02]  /*1240*/  LOP3.LUT R27, R26, 0x1, RZ, 0xc0, !PT ;  /* 0x000000011a1b7812 */ /* 0x000fe400078ec0ff */
[----:B------:R-:W-:Y:S02]  /*1250*/  LOP3.LUT R26, R25, 0x1, RZ, 0xc0, !PT ;  /* 0x00000001191a7812 */ /* 0x000fe400078ec0ff */
[----:B------:R-:W-:Y:S02]  /*1260*/  SHF.R.U32.HI R25, RZ, 0x6, R24 ;  /* 0x00000006ff197819 */ /* 0x000fe40000011618 */
[----:B------:R-:W-:Y:S02]  /*1270*/  IADD3 R23, PT, PT, R27, R23, R26 ;  /* 0x000000171b177210 */ /* 0x000fe40007ffe01a */
[----:B------:R-:W-:Y:S02]  /*1280*/  SHF.R.U32.HI R27, RZ, 0x6, R22 ;  /* 0x00000006ff1b7819 */ /* 0x000fe40000011616 */
[----:B------:R-:W-:-:S02]  /*1290*/  LOP3.LUT R26, R25, 0x1, RZ, 0xc0, !PT ;  /* 0x00000001191a7812 */ /* 0x000fc400078ec0ff */
[----:B------:R-:W-:Y:S02]  /*12a0*/  LOP3.LUT R27, R27, 0x1, RZ, 0xc0, !PT ;  /* 0x000000011b1b7812 */ /* 0x000fe400078ec0ff */
[----:B------:R-:W-:Y:S02]  /*12b0*/  SHF.R.U32.HI R25, RZ, 0x6, R21 ;  /* 0x00000006ff197819 */ /* 0x000fe40000011615 */
[----:B------:R-:W-:Y:S02]  /*12c0*/  IADD3 R23, PT, PT, R27, R23, R26 ;  /* 0x000000171b177210 */ /* 0x000fe40007ffe01a */
[----:B------:R-:W-:-:S05]  /*12d0*/  LOP3.LUT R26, R25, 0x1, RZ, 0xc0, !PT ;  /* 0x00000001191a7812 */ /* 0x000fca00078ec0ff */
[----:B------:R-:W-:Y:S01]  /*12e0*/  IMAD.IADD R23, R23, 0x1, R26 ;  /* 0x0000000117177824 */ /* 0x000fe200078e021a */
[----:B------:R-:W-:Y:S01]  /*12f0*/  LOP3.LUT R26, R15, R14, RZ, 0xfc, !PT ;  /* 0x0000000e0f1a7212 */ /* 0x000fe200078efcff */
[----:B------:R-:W-:-:S03]  /*1300*/  IMAD.MOV.U32 R14, RZ, RZ, 0x40 ;  /* 0x00000040ff0e7424 */ /* 0x000fc600078e00ff */
[----:B------:R-:W-:-:S13]  /*1310*/  ISETP.NE.AND P0, PT, R23, 0x3, PT ;  /* 0x000000031700780c */ /* 0x000fda0003f05270 */
[----:B------:R-:W-:Y:S05]  /*1320*/  @!P0 BRA `(.L_x_21) ;  /* 0x00000000000c8947 */ /* 0x000fea0003800000 */
[----:B------:R-:W-:-:S13]  /*1330*/  ISETP.NE.AND P0, PT, R23, 0x2, PT ;  /* 0x000000021700780c */ /* 0x000fda0003f05270 */
[----:B------:R-:W-:Y:S01]  /*1340*/  @!P0 LOP3.LUT R14, R2, 0x40, RZ, 0xc0, !PT ;  /* 0x00000040020e8812 */ /* 0x000fe200078ec0ff */
[----:B------:R-:W-:-:S07]  /*1350*/  @P0 IMAD.MOV.U32 R14, RZ, RZ, RZ ;  /* 0x000000ffff0e0224 */ /* 0x000fce00078e00ff */
.L_x_21:
[----:B------:R-:W-:Y:S05]  /*1360*/  BSYNC.RECONVERGENT B0 ;  /* 0x0000000000007941 */ /* 0x000fea0003800200 */
.L_x_20:
        /* <DEDUP_REMOVED lines=16> */
[----:B------:R-:W-:Y:S02]  /*1470*/  SHF.R.U32.HI R25, RZ, 0x7, R22 ;  /* 0x00000007ff197819 */ /* 0x000fe40000011616 */
[----:B------:R-:W-:Y:S02]  /*1480*/  LOP3.LUT R28, R23, 0x1, RZ, 0xc0, !PT ;  /* 0x00000001171c7812 */ /* 0x000fe400078ec0ff */
[----:B------:R-:W-:Y:S02]  /*1490*/  LOP3.LUT R25, R25, 0x1, RZ, 0xc0, !PT ;  /* 0x0000000119197812 */ /* 0x000fe400078ec0ff */
[----:B------:R-:W-:Y:S02]  /*14a0*/  SHF.R.U32.HI R23, RZ, 0x7, R21 ;  /* 0x00000007ff177819 */ /* 0x000fe40000011615 */
[----:B------:R-:W-:-:S02]  /*14b0*/  IADD3 R15, PT, PT, R25, R15, R28 ;  /* 0x0000000f190f7210 */ /* 0x000fc40007ffe01c */
[----:B------:R-:W-:Y:S02]  /*14c0*/  LOP3.LUT R28, R23, 0x1, RZ, 0xc0, !PT ;  /* 0x00000001171c7812 */ /* 0x000fe400078ec0ff */
[----:B------:R-:W-:-:S03]  /*14d0*/  LOP3.LUT R19, R19, R26, RZ, 0xfc, !PT ;  /* 0x0000001a13137212 */ /* 0x000fc600078efcff */
[----:B------:R-:W-:Y:S02]  /*14e0*/  IMAD.IADD R28, R15, 0x1, R28 ;  /* 0x000000010f1c7824 */ /* 0x000fe400078e021c */
[----:B------:R-:W-:-:S03]  /*14f0*/  IMAD.MOV.U32 R15, RZ, RZ, 0x80 ;  /* 0x00000080ff0f7424 */ /* 0x000fc600078e00ff */
[----:B------:R-:W-:-:S13]  /*1500*/  ISETP.NE.AND P0, PT, R28, 0x3, PT ;  /* 0x000000031c00780c */ /* 0x000fda0003f05270 */
[----:B------:R-:W-:Y:S05]  /*1510*/  @!P0 BRA `(.L_x_23) ;  /* 0x00000000000c8947 */ /* 0x000fea0003800000 */
[----:B------:R-:W-:-:S13]  /*1520*/  ISETP.NE.AND P0, PT, R28, 0x2, PT ;  /* 0x000000021c00780c */ /* 0x000fda0003f05270 */
[----:B------:R-:W-:Y:S01]  /*1530*/  @!P0 LOP3.LUT R15, R2, 0x80, RZ, 0xc0, !PT ;  /* 0x00000080020f8812 */ /* 0x000fe200078ec0ff */
[----:B------:R-:W-:-:S07]  /*1540*/  @P0 IMAD.MOV.U32 R15, RZ, RZ, RZ ;  /* 0x000000ffff0f0224 */ /* 0x000fce00078e00ff */
.L_x_23:
[----:B------:R-:W-:Y:S05]  /*1550*/  BSYNC.RECONVERGENT B0 ;  /* 0x0000000000007941 */ /* 0x000fea0003800200 */
.L_x_22:
        /* <DEDUP_REMOVED lines=29> */
.L_x_25:
[----:B------:R-:W-:Y:S05]  /*1730*/  BSYNC.RECONVERGENT B0 ;  /* 0x0000000000007941 */ /* 0x000fea0003800200 */
.L_x_24:
        /* <DEDUP_REMOVED lines=30> */
.L_x_27:
[----:B------:R-:W-:Y:S05]  /*1920*/  BSYNC.RECONVERGENT B0 ;  /* 0x0000000000007941 */ /* 0x000fea0003800200 */
.L_x_26:
        /* <DEDUP_REMOVED lines=29> */
.L_x_29:
[----:B------:R-:W-:Y:S05]  /*1b00*/  BSYNC.RECONVERGENT B0 ;  /* 0x0000000000007941 */ /* 0x000fea0003800200 */
.L_x_28:
        /* <DEDUP_REMOVED lines=30> */
.L_x_31:
[----:B------:R-:W-:Y:S05]  /*1cf0*/  BSYNC.RECONVERGENT B0 ;  /* 0x0000000000007941 */ /* 0x000fea0003800200 */
.L_x_30:
        /* <DEDUP_REMOVED lines=29> */
.L_x_33:
[----:B------:R-:W-:Y:S05]  /*1ed0*/  BSYNC.RECONVERGENT B0 ;  /* 0x0000000000007941 */ /* 0x000fea0003800200 */
.L_x_32:
        /* <DEDUP_REMOVED lines=30> */
.L_x_35:
[----:B------:R-:W-:Y:S05]  /*20c0*/  BSYNC.RECONVERGENT B0 ;  /* 0x0000000000007941 */ /* 0x000fea0003800200 */
.L_x_34:
        /* <DEDUP_REMOVED lines=29> */
.L_x_37:
[----:B------:R-:W-:Y:S05]  /*22a0*/  BSYNC.RECONVERGENT B0 ;  /* 0x0000000000007941 */ /* 0x000fea0003800200 */
.L_x_36:
        /* <DEDUP_REMOVED lines=30> */
.L_x_39:
[----:B------:R-:W-:Y:S05]  /*2490*/  BSYNC.RECONVERGENT B0 ;  /* 0x0000000000007941 */ /* 0x000fea0003800200 */
.L_x_38:
        /* <DEDUP_REMOVED lines=29> */
.L_x_41:
[----:B------:R-:W-:Y:S05]  /*2670*/  BSYNC.RECONVERGENT B0 ;  /* 0x0000000000007941 */ /* 0x000fea0003800200 */
.L_x_40:
        /* <DEDUP_REMOVED lines=30> */
.L_x_43:
[----:B------:R-:W-:Y:S05]  /*2860*/  BSYNC.RECONVERGENT B0 ;  /* 0x0000000000007941 */ /* 0x000fea0003800200 */
.L_x_42:
        /* <DEDUP_REMOVED lines=29> */
.L_x_45:
[----:B------:R-:W-:Y:S05]  /*2a40*/  BSYNC.RECONVERGENT B0 ;  /* 0x0000000000007941 */ /* 0x000fea0003800200 */
.L_x_44:
        /* <DEDUP_REMOVED lines=30> */
.L_x_47:
[----:B------:R-:W-:Y:S05]  /*2c30*/  BSYNC.RECONVERGENT B0 ;  /* 0x0000000000007941 */ /* 0x000fea0003800200 */
.L_x_46:
        /* <DEDUP_REMOVED lines=29> */
.L_x_49:
[----:B------:R-:W-:Y:S05]  /*2e10*/  BSYNC.RECONVERGENT B0 ;  /* 0x0000000000007941 */ /* 0x000fea0003800200 */
.L_x_48:
        /* <DEDUP_REMOVED lines=30> */
.L_x_51:
[----:B------:R-:W-:Y:S05]  /*3000*/  BSYNC.RECONVERGENT B0 ;  /* 0x0000000000007941 */ /* 0x000fea0003800200 */
.L_x_50:
        /* <DEDUP_REMOVED lines=29> */
.L_x_53:
[----:B------:R-:W-:Y:S05]  /*31e0*/  BSYNC.RECONVERGENT B0 ;  /* 0x0000000000007941 */ /* 0x000fea0003800200 */
.L_x_52:
        /* <DEDUP_REMOVED lines=30> */
.L_x_55:
[----:B------:R-:W-:Y:S05]  /*33d0*/  BSYNC.RECONVERGENT B0 ;  /* 0x0000000000007941 */ /* 0x000fea0003800200 */
.L_x_54:
        /* <DEDUP_REMOVED lines=29> */
.L_x_57:
[----:B------:R-:W-:Y:S05]  /*35b0*/  BSYNC.RECONVERGENT B0 ;  /* 0x0000000000007941 */ /* 0x000fea0003800200 */
.L_x_56:
        /* <DEDUP_REMOVED lines=30> */
.L_x_59:
[----:B------:R-:W-:Y:S05]  /*37a0*/  BSYNC.RECONVERGENT B0 ;  /* 0x0000000000007941 */ /* 0x000fea0003800200 */
.L_x_58:
        /* <DEDUP_REMOVED lines=29> */
.L_x_61:
[----:B------:R-:W-:Y:S05]  /*3980*/  BSYNC.RECONVERGENT B0 ;  /* 0x0000000000007941 */ /* 0x000fea0003800200 */
.L_x_60:
        /* <DEDUP_REMOVED lines=30> */
.L_x_63:
[----:B------:R-:W-:Y:S05]  /*3b70*/  BSYNC.RECONVERGENT B0 ;  /* 0x0000000000007941 */ /* 0x000fea0003800200 */
.L_x_62:
        /* <DEDUP_REMOVED lines=29> */
.L_x_65:
[----:B------:R-:W-:Y:S05]  /*3d50*/  BSYNC.RECONVERGENT B0 ;  /* 0x0000000000007941 */ /* 0x000fea0003800200 */
.L_x_64:
        /* <DEDUP_REMOVED lines=30> */
.L_x_67:
[----:B------:R-:W-:Y:S05]  /*3f40*/  BSYNC.RECONVERGENT B0 ;  /* 0x0000000000007941 */ /* 0x000fea0003800200 */
.L_x_66:
        /* <DEDUP_REMOVED lines=10> */
[----:B------:R-:W-:Y:S02]  /*3ff0*/  LOP3.LUT R26, R25, 0x1, RZ, 0xc0, !PT ;  /* 0x00000001191a7812 */ /* 0x000fe400078ec0ff */
[----:B------:R-:W-:Y:S02]  /*4000*/  SHF.R.U32.HI R25, RZ, 0x1e, R24 ;  /* 0x0000001eff197819 */ /* 0x000fe40000011618 */
[----:B------:R-:W-:Y:S01]  /*4010*/  SHF.R.U32.HI R27, RZ, 0x1e, R22 ;  /* 0x0000001eff1b7819 */ /* 0x000fe20000011616 */
[----:B------:R-:W-:Y:S01]  /*4020*/  IMAD.IADD R23, R23, 0x1, R26 ;  /* 0x0000000117177824 */ /* 0x000fe200078e021a */
[----:B------:R-:W-:-:S02]  /*4030*/  LOP3.LUT R26, R25, 0x1, RZ, 0xc0, !PT ;  /* 0x00000001191a7812 */ /* 0x000fc400078ec0ff */
[----:B------:R-:W-:Y:S02]  /*4040*/  LOP3.LUT R27, R27, 0x1, RZ, 0xc0, !PT ;  /* 0x000000011b1b7812 */ /* 0x000fe400078ec0ff */
[----:B------:R-:W-:Y:S02]  /*4050*/  LEA.HI R23, R2, R23, RZ, 0x1 ;  /* 0x0000001702177211 */ /* 0x000fe400078f08ff */
[----:B------:R-:W-:Y:S02]  /*4060*/  SHF.R.U32.HI R25, RZ, 0x1e, R21 ;  /* 0x0000001eff197819 */ /* 0x000fe40000011615 */
        /* <DEDUP_REMOVED lines=9> */
.L_x_69:
[----:B------:R-:W-:Y:S05]  /*4100*/  BSYNC.RECONVERGENT B0 ;  /* 0x0000000000007941 */ /* 0x000fea0003800200 */
.L_x_68:
[----:B------:R-:W-:Y:S01]  /*4110*/  SHF.R.U32.HI R17, RZ, 0x1f, R17 ;  /* 0x0000001fff117819 */ /* 0x000fe20000011611 */
[----:B------:R-:W-:Y:S01]  /*4120*/  ULOP3.LUT UR5, UR4, UR5, UR8, 0xfe, !UPT ;  /* 0x0000000504057292 */ /* 0x000fe2000f8efe08 */
[----:B------:R-:W-:Y:S02]  /*4130*/  BSSY.RECONVERGENT B0, `(.L_x_70) ;  /* 0x000000f000007945 */ /* 0x000fe40003800200 */
[----:B------:R-:W-:Y:S01]  /*4140*/  LEA.HI R17, R16, R17, RZ, 0x1 ;  /* 0x0000001110117211 */ /* 0x000fe200078f08ff */
[----:B------:R-:W-:-:S03]  /*4150*/  IMAD.MOV.U32 R16, RZ, RZ, -0x80000000 ;  /* 0x80000000ff107424 */ /* 0x000fc600078e00ff */
[----:B------:R-:W-:-:S04]  /*4160*/  LEA.HI R18, R18, R17, RZ, 0x1 ;  /* 0x0000001112127211 */ /* 0x000fc800078f08ff */
[----:B------:R-:W-:Y:S02]  /*4170*/  LEA.HI R18, R5, R18, RZ, 0x1 ;  /* 0x0000001205127211 */ /* 0x000fe400078f08ff */
[----:B------:R-:W-:-:S05]  /*4180*/  LOP3.LUT R5, R3, 0x1, RZ, 0xc0, !PT ;  /* 0x0000000103057812 */ /* 0x000fca00078ec0ff */
[----:B------:R-:W-:-:S05]  /*4190*/  IMAD.IADD R17, R18, 0x1, R5 ;  /* 0x0000000112117824 */ /* 0x000fca00078e0205 */
[----:B------:R-:W-:-:S04]  /*41a0*/  LEA.HI R17, R24, R17, RZ, 0x1 ;  /* 0x0000001118117211 */ /* 0x000fc800078f08ff */
[----:B------:R-:W-:-:S04]  /*41b0*/  LEA.HI R22, R22, R17, RZ, 0x1 ;  /* 0x0000001116167211 */ /* 0x000fc800078f08ff */
[----:B------:R-:W-:-:S04]  /*41c0*/  LEA.HI R22, R21, R22, RZ, 0x1 ;  /* 0x0000001615167211 */ /* 0x000fc800078f08ff */
[----:B------:R-:W-:-:S13]  /*41d0*/  ISETP.NE.AND P0, PT, R22, 0x3, PT ;  /* 0x000000031600780c */ /* 0x000fda0003f05270 */
[----:B------:R-:W-:Y:S05]  /*41e0*/  @!P0 BRA `(.L_x_71) ;  /* 0x00000000000c8947 */ /* 0x000fea0003800000 */
[----:B------:R-:W-:-:S13]  /*41f0*/  ISETP.NE.AND P0, PT, R22, 0x2, PT ;  /* 0x000000021600780c */ /* 0x000fda0003f05270 */
[----:B------:R-:W-:Y:S01]  /*4200*/  @!P0 LOP3.LUT R16, R2, 0x80000000, RZ, 0xc0, !PT ;  /* 0x8000000002108812 */ /* 0x000fe200078ec0ff */
[----:B------:R-:W-:-:S07]  /*4210*/  @P0 IMAD.MOV.U32 R16, RZ, RZ, RZ ;  /* 0x000000ffff100224 */ /* 0x000fce00078e00ff */
.L_x_71:
[----:B------:R-:W-:Y:S05]  /*4220*/  BSYNC.RECONVERGENT B0 ;  /* 0x0000000000007941 */ /* 0x000fea0003800200 */
.L_x_70:
[----:B------:R-:W-:Y:S01]  /*4230*/  LOP3.LUT R17, R0, 0x1, RZ, 0xc0, !PT ;  /* 0x0000000100117812 */ /* 0x000fe200078ec0ff */
[----:B------:R-:W-:Y:S01]  /*4240*/  UMOV UR4, URZ ;  /* 0x000000ff00047c82 */ /* 0x000fe20008000000 */
[----:B------:R-:W-:Y:S01]  /*4250*/  LOP3.LUT R18, R7, 0x1, RZ, 0xc0, !PT ;  /* 0x0000000107127812 */ /* 0x000fe200078ec0ff */
[----:B------:R-:W-:Y:S01]  /*4260*/  BSSY.RECONVERGENT B0, `(.L_x_72) ;  /* 0x0000012000007945 */ /* 0x000fe20003800200 */
[----:B------:R-:W-:Y:S02]  /*4270*/  LOP3.LUT R21, R6, 0x1, RZ, 0xc0, !PT ;  /* 0x0000000106157812 */ /* 0x000fe400078ec0ff */
[----:B------:R-:W-:Y:S02]  /*4280*/  SHF.R.U32.HI R22, RZ, 0x1, R3 ;  /* 0x00000001ff167819 */ /* 0x000fe40000011603 */
[----:B------:R-:W-:Y:S02]  /*4290*/  IADD3 R17, PT, PT, R21, R17, R18 ;  /* 0x0000001115117210 */ /* 0x000fe40007ffe012 */
[----:B------:R-:W-:Y:S01]  /*42a0*/  LOP3.LUT R21, R22, 0x1, RZ, 0xc0, !PT ;  /* 0x0000000116157812 */ /* 0x000fe200078ec0ff */
[----:B------:R-:W-:Y:S01]  /*42b0*/  IMAD.MOV.U32 R22, RZ, RZ, 0x1 ;  /* 0x00000001ff167424 */ /* 0x000fe200078e00ff */
[----:B------:R-:W-:-:S04]  /*42c0*/  LOP3.LUT R18, R10, 0x1, RZ, 0xc0, !PT ;  /* 0x000000010a127812 */ /* 0x000fc800078ec0ff */
[----:B------:R-:W-:Y:S02]  /*42d0*/  IADD3 R17, PT, PT, R21, R17, R18 ;  /* 0x0000001115117210 */ /* 0x000fe40007ffe012 */
[----:B------:R-:W-:Y:S02]  /*42e0*/  LOP3.LUT R18, R12, 0x1, RZ, 0xc0, !PT ;  /* 0x000000010c127812 */ /* 0x000fe400078ec0ff */
[----:B------:R-:W-:-:S04]  /*42f0*/  LOP3.LUT R21, R11, 0x1, RZ, 0xc0, !PT ;  /* 0x000000010b157812 */ /* 0x000fc800078ec0ff */
[----:B------:R-:W-:Y:S02]  /*4300*/  IADD3 R17, PT, PT, R21, R17, R18 ;  /* 0x0000001115117210 */ /* 0x000fe40007ffe012 */
[----:B------:R-:W-:-:S05]  /*4310*/  LOP3.LUT R18, R9, 0x1, RZ, 0xc0, !PT ;  /* 0x0000000109127812 */ /* 0x000fca00078ec0ff */
[----:B------:R-:W-:-:S05]  /*4320*/  IMAD.IADD R17, R17, 0x1, R18 ;  /* 0x0000000111117824 */ /* 0x000fca00078e0212 */
[----:B------:R-:W-:-:S13]  /*4330*/  ISETP.NE.AND P0, PT, R17, 0x3, PT ;  /* 0x000000031100780c */ /* 0x000fda0003f05270 */
[----:B------:R-:W-:Y:S05]  /*4340*/  @!P0 BRA `(.L_x_73) ;  /* 0x00000000000c8947 */ /* 0x000fea0003800000 */
[----:B------:R-:W-:-:S13]  /*4350*/  ISETP.NE.AND P0, PT, R17, 0x2, PT ;  /* 0x000000021100780c */ /* 0x000fda0003f05270 */
[----:B------:R-:W-:Y:S02]  /*4360*/  @!P0 IMAD.MOV.U32 R22, RZ, RZ, R5 ;  /* 0x000000ffff168224 */ /* 0x000fe400078e0005 */
[----:B------:R-:W-:-:S07]  /*4370*/  @P0 IMAD.MOV.U32 R22, RZ, RZ, RZ ;  /* 0x000000ffff160224 */ /* 0x000fce00078e00ff */
.L_x_73:
[----:B------:R-:W-:Y:S05]  /*4380*/  BSYNC.RECONVERGENT B0 ;  /* 0x0000000000007941 */ /* 0x000fea0003800200 */
.L_x_72:
[----:B------:R-:W-:Y:S01]  /*4390*/  SHF.R.U32.HI R5, RZ, 0x1, R0 ;  /* 0x00000001ff057819 */ /* 0x000fe20000011600 */
[----:B------:R-:W-:Y:S01]  /*43a0*/  BSSY.RECONVERGENT B0, `(.L_x_74) ;  /* 0x0000024000007945 */ /* 0x000fe20003800200 */
[----:B------:R-:W-:Y:S02]  /*43b0*/  SHF.R.U32.HI R18, RZ, 0x1, R7 ;  /* 0x00000001ff127819 */ /* 0x000fe40000011607 */
[----:B------:R-:W-:Y:S02]  /*43c0*/  SHF.R.U32.HI R17, RZ, 0x1, R6 ;  /* 0x00000001ff117819 */ /* 0x000fe40000011606 */
[----:B------:R-:W-:Y:S02]  /*43d0*/  LOP3.LUT R5, R5, 0x1, RZ, 0xc0, !PT ;  /* 0x0000000105057812 */ /* 0x000fe400078ec0ff */
[----:B------:R-:W-:Y:S02]  /*43e0*/  LOP3.LUT R18, R18, 0x1, RZ, 0xc0, !PT ;  /* 0x0000000112127812 */ /* 0x000fe400078ec0ff */
[----:B------:R-:W-:-:S02]  /*43f0*/  LOP3.LUT R17, R17, 0x1, RZ, 0xc0, !PT ;  /* 0x0000000111117812 */ /* 0x000fc400078ec0ff */
[----:B------:R-:W-:Y:S02]  /*4400*/  SHF.R.U32.HI R21, RZ, 0x2, R3 ;  /* 0x00000002ff157819 */ /* 0x000fe40000011603 */
[----:B------:R-:W-:Y:S02]  /*4410*/  SHF.R.U32.HI R24, RZ, 0x1, R10 ;  /* 0x00000001ff187819 */ /* 0x000fe4000001160a */
[----:B------:R-:W-:Y:S02]  /*4420*/  LOP3.LUT R25, R13, R20, RZ, 0xfc, !PT ;  /* 0x000000140d197212 */ /* 0x000fe400078efcff */
[----:B------:R-:W-:Y:S02]  /*4430*/  IADD3 R5, PT, PT, R17, R5, R18 ;  /* 0x0000000511057210 */ /* 0x000fe40007ffe012 */
        /* <DEDUP_REMOVED lines=9> */
[----:B------:R-:W-:Y:S02]  /*44d0*/  IADD3 R5, PT, PT, R13, R5, R14 ;  /* 0x000000050d057210 */ /* 0x000fe40007ffe00e */
[----:B------:R-:W-:Y:S02]  /*44e0*/  LOP3.LUT R14, R17, 0x1, RZ, 0xc0, !PT ;  /* 0x00000001110e7812 */ /* 0x000fe400078ec0ff */
[----:B------:R-:W-:-:S03]  /*44f0*/  LOP3.LUT R24, R15, R24, RZ, 0xfc, !PT ;  /* 0x000000180f187212 */ /* 0x000fc600078efcff */
[----:B------:R-:W-:Y:S01]  /*4500*/  IMAD.IADD R14, R5, 0x1, R14 ;  /* 0x00000001050e7824 */ /* 0x000fe200078e020e */
[----:B------:R-:W-:Y:S01]  /*4510*/  LOP3.LUT R24, R19, R24, RZ, 0xfc, !PT ;  /* 0x0000001813187212 */ /* 0x000fe200078efcff */
[----:B------:R-:W-:-:S03]  /*4520*/  IMAD.MOV.U32 R5, RZ, RZ, RZ ;  /* 0x000000ffff057224 */ /* 0x000fc600078e00ff */
[----:B------:R-:W-:Y:S02]  /*4530*/  ISETP.NE.AND P0, PT, R14, 0x3, PT ;  /* 0x000000030e00780c */ /* 0x000fe40003f05270 */
[----:B------:R-:W-:Y:S02]  /*4540*/  LOP3.LUT R23, R23, R24, RZ, 0xfc, !PT ;  /* 0x0000001817177212 */ /* 0x000fe400078efcff */
[----:B------:R-:W-:Y:S01]  /*4550*/  LOP3.LUT R22, R22, UR5, R5, 0xfe, !PT ;  /* 0x0000000516167c12 */ /* 0x000fe2000f8efe05 */
[----:B------:R-:W-:Y:S01]  /*4560*/  IMAD.MOV.U32 R5, RZ, RZ, 0x2 ;  /* 0x00000002ff057424 */ /* 0x000fe200078e00ff */
[----:B------:R-:W-:-:S04]  /*4570*/  LOP3.LUT R16, R16, R23, RZ, 0xfc, !PT ;  /* 0x0000001710107212 */ /* 0x000fc800078efcff */
[----:B------:R-:W-:Y:S01]  /*4580*/  LOP3.LUT R18, R16, UR4, RZ, 0xfc, !PT ;  /* 0x0000000410127c12 */ /* 0x000fe2000f8efcff */
[----:B------:R-:W-:Y:S02]  /*4590*/  UMOV UR4, URZ ;  /* 0x000000ff00047c82 */ /* 0x000fe40008000000 */
[----:B------:R-:W-:Y:S05]  /*45a0*/  @!P0 BRA `(.L_x_75) ;  /* 0x00000000000c8947 */ /* 0x000fea0003800000 */
[----:B------:R-:W-:-:S13]  /*45b0*/  ISETP.NE.AND P0, PT, R14, 0x2, PT ;  /* 0x000000020e00780c */ /* 0x000fda0003f05270 */
[----:B------:R-:W-:Y:S01]  /*45c0*/  @!P0 LOP3.LUT R5, R3, 0x2, RZ, 0xc0, !PT ;  /* 0x0000000203058812 */ /* 0x000fe200078ec0ff */
[----:B------:R-:W-:-:S07]  /*45d0*/  @P0 IMAD.MOV.U32 R5, RZ, RZ, RZ ;  /* 0x000000ffff050224 */ /* 0x000fce00078e00ff */
.L_x_75:
[----:B------:R-:W-:Y:S05]  /*45e0*/  BSYNC.RECONVERGENT B0 ;  /* 0x0000000000007941 */ /* 0x000fea0003800200 */
.L_x_74:
        /* <DEDUP_REMOVED lines=19> */
[----:B------:R-:W-:Y:S02]  /*4720*/  IADD3 R13, PT, PT, R15, R13, R14 ;  /* 0x0000000d0f0d7210 */ /* 0x000fe40007ffe00e */
[----:B------:R-:W-:Y:S01]  /*4730*/  LOP3.LUT R18, R18, UR4, RZ, 0xfc, !PT ;  /* 0x0000000412127c12 */ /* 0x000fe2000f8efcff */
[----:B------:R-:W-:Y:S02]  /*4740*/  UMOV UR4, URZ ;  /* 0x000000ff00047c82 */ /* 0x000fe40008000000 */
[----:B------:R-:W-:Y:S02]  /*4750*/  IMAD.IADD R16, R13, 0x1, R16 ;  /* 0x000000010d107824 */ /* 0x000fe400078e0210 */
[----:B------:R-:W-:-:S03]  /*4760*/  IMAD.MOV.U32 R13, RZ, RZ, 0x4 ;  /* 0x00000004ff0d7424 */ /* 0x000fc600078e00ff */
[----:B------:R-:W-:-:S13]  /*4770*/  ISETP.NE.AND P0, PT, R16, 0x3, PT ;  /* 0x000000031000780c */ /* 0x000fda0003f05270 */
[----:B------:R-:W-:Y:S05]  /*4780*/  @!P0 BRA `(.L_x_77) ;  /* 0x00000000000c8947 */ /* 0x000fea0003800000 */
[----:B------:R-:W-:-:S13]  /*4790*/  ISETP.NE.AND P0, PT, R16, 0x2, PT ;  /* 0x000000021000780c */ /* 0x000fda0003f05270 */
[----:B------:R-:W-:Y:S01]  /*47a0*/  @!P0 LOP3.LUT R13, R3, 0x4, RZ, 0xc0, !PT ;  /* 0x00000004030d8812 */ /* 0x000fe200078ec0ff */
[----:B------:R-:W-:-:S07]  /*47b0*/  @P0 IMAD.MOV.U32 R13, RZ, RZ, RZ ;  /* 0x000000ffff0d0224 */ /* 0x000fce00078e00ff */
.L_x_77:
[----:B------:R-:W-:Y:S05]  /*47c0*/  BSYNC.RECONVERGENT B0 ;  /* 0x0000000000007941 */ /* 0x000fea0003800200 */
.L_x_76:
        /* <DEDUP_REMOVED lines=29> */
.L_x_79:
[----:B------:R-:W-:Y:S05]  /*49a0*/  BSYNC.RECONVERGENT B0 ;  /* 0x0000000000007941 */ /* 0x000fea0003800200 */
.L_x_78:
        /* <DEDUP_REMOVED lines=29> */
.L_x_81:
[----:B------:R-:W-:Y:S05]  /*4b80*/  BSYNC.RECONVERGENT B0 ;  /* 0x0000000000007941 */ /* 0x000fea0003800200 */
.L_x_80:
        /* <DEDUP_REMOVED lines=29> */
.L_x_83:
[----:B------:R-:W-:Y:S05]  /*4d60*/  BSYNC.RECONVERGENT B0 ;  /* 0x0000000000007941 */ /* 0x000fea0003800200 */
.L_x_82:
        /* <DEDUP_REMOVED lines=29> */
.L_x_85:
[----:B------:R-:W-:Y:S05]  /*4f40*/  BSYNC.RECONVERGENT B0 ;  /* 0x0000000000007941 */ /* 0x000fea0003800200 */
.L_x_84:
        /* <DEDUP_REMOVED lines=29> */
.L_x_87:
[----:B------:R-:W-:Y:S05]  /*5120*/  BSYNC.RECONVERGENT B0 ;  /* 0x0000000000007941 */ /* 0x000fea0003800200 */
.L_x_86:
        /* <DEDUP_REMOVED lines=13> */
[----:B------:R-:W-:Y:S02]  /*5200*/  IADD3 R19, PT, PT, R21, R19, R24 ;  /* 0x0000001315137210 */ /* 0x000fe40007ffe018 */
[----:B------:R-:W-:Y:S02]  /*5210*/  SHF.R.U32.HI R21, RZ, 0x8, R11 ;  /* 0x00000008ff157819 */ /* 0x000fe4000001160b */
        /* <DEDUP_REMOVED lines=14> */
.L_x_89:
[----:B------:R-:W-:Y:S05]  /*5300*/  BSYNC.RECONVERGENT B0 ;  /* 0x0000000000007941 */ /* 0x000fea0003800200 */
.L_x_88:
        /* <DEDUP_REMOVED lines=20> */
[----:B------:R-:W-:Y:S01]  /*5450*/  IMAD.IADD R24, R20, 0x1, R23 ;  /* 0x0000000114187824 */ /* 0x000fe200078e0217 */
[----:B------:R-:W-:Y:S01]  /*5460*/  LOP3.LUT R23, R21, UR4, RZ, 0xfc, !PT ;  /* 0x0000000415177c12 */ /* 0x000fe2000f8efcff */
[----:B------:R-:W-:Y:S01]  /*5470*/  UMOV UR4, URZ ;  /* 0x000000ff00047c82 */ /* 0x000fe20008000000 */
[----:B------:R-:W-:Y:S02]  /*5480*/  IMAD.MOV.U32 R20, RZ, RZ, 0x200 ;  /* 0x00000200ff147424 */ /* 0x000fe400078e00ff */
[----:B------:R-:W-:-:S13]  /*5490*/  ISETP.NE.AND P0, PT, R24, 0x3, PT ;  /* 0x000000031800780c */ /* 0x000fda0003f05270 */
[----:B------:R-:W-:Y:S05]  /*54a0*/  @!P0 BRA `(.L_x_91) ;  /* 0x00000000000c8947 */ /* 0x000fea0003800000 */
[----:B------:R-:W-:-:S13]  /*54b0*/  ISETP.NE.AND P0, PT, R24, 0x2, PT ;  /* 0x000000021800780c */ /* 0x000fda0003f05270 */
[----:B------:R-:W-:Y:S01]  /*54c0*/  @!P0 LOP3.LUT R20, R3, 0x200, RZ, 0xc0, !PT ;  /* 0x0000020003148812 */ /* 0x000fe200078ec0ff */
[----:B------:R-:W-:-:S07]  /*54d0*/  @P0 IMAD.MOV.U32 R20, RZ, RZ, RZ ;  /* 0x000000ffff140224 */ /* 0x000fce00078e00ff */
.L_x_91:
[----:B------:R-:W-:Y:S05]  /*54e0*/  BSYNC.RECONVERGENT B0 ;  /* 0x0000000000007941 */ /* 0x000fea0003800200 */
.L_x_90:
[----:B------:R-:W-:Y:S01]  /*54f0*/  SHF.R.U32.HI R21, RZ, 0xa, R0 ;  /* 0x0000000aff157819 */ /* 0x000fe20000011600 */
[----:B------:R-:W-:Y:S01]  /*5500*/  BSSY.RECONVERGENT B0, `(.L_x_92) ;  /* 0x000001c000007945 */ /* 0x000fe20003800200 */
[----:B------:R-:W-:Y:S02]  /*5510*/  SHF.R.U32.HI R24, RZ, 0xa, R7 ;  /* 0x0000000aff187819 */ /* 0x000fe40000011607 */
[----:B------:R-:W-:Y:S02]  /*5520*/  SHF.R.U32.HI R25, RZ, 0xa, R6 ;  /* 0x0000000aff197819 */ /* 0x000fe40000011606 */
[----:B------:R-:W-:Y:S02]  /*5530*/  LOP3.LUT R21, R21, 0x1, RZ, 0xc0, !PT ;  /* 0x0000000115157812 */ /* 0x000fe400078ec0ff */
[----:B------:R-:W-:Y:S02]  /*5540*/  LOP3.LUT R24, R24, 0x1, RZ, 0xc0, !PT ;  /* 0x0000000118187812 */ /* 0x000fe400078ec0ff */
[----:B------:R-:W-:-:S02]  /*5550*/  LOP3.LUT R25, R25, 0x1, RZ, 0xc0, !PT ;  /* 0x0000000119197812 */ /* 0x000fc400078ec0ff */
[----:B------:R-:W-:Y:S01]  /*5560*/  LOP3.LUT R23, R23, UR4, RZ, 0xfc, !PT ;  /* 0x0000000417177c12 */ /* 0x000fe2000f8efcff */
[----:B------:R-:W-:Y:S01]  /*5570*/  UMOV UR4, URZ ;  /* 0x000000ff00047c82 */ /* 0x000fe20008000000 */
        /* <DEDUP_REMOVED lines=20> */
.L_x_93:
[----:B------:R-:W-:Y:S05]  /*56c0*/  BSYNC.RECONVERGENT B0 ;  /* 0x0000000000007941 */ /* 0x000fea0003800200 */
.L_x_92:
        /* <DEDUP_REMOVED lines=13> */
[----:B------:R-:W-:-:S02]  /*57a0*/  LOP3.LUT R25, R25, 0x1, RZ, 0xc0, !PT ;  /* 0x0000000119197812 */ /* 0x000fc400078ec0ff */
[----:B------:R-:W-:Y:S01]  /*57b0*/  LOP3.LUT R22, R5, R22, RZ, 0xfc, !PT ;  /* 0x0000001605167212 */ /* 0x000fe200078efcff */
[----:B------:R-:W-:Y:S01]  /*57c0*/  IMAD.MOV.U32 R5, RZ, RZ, 0x800 ;  /* 0x00000800ff057424 */ /* 0x000fe200078e00ff */
        /* <DEDUP_REMOVED lines=8> */
[----:B------:R-:W-:-:S05]  /*5850*/  IMAD.IADD R24, R24, 0x1, R25 ;  /* 0x0000000118187824 */ /* 0x000fca00078e0219 */
[----:B------:R-:W-:-:S13]  /*5860*/  ISETP.NE.AND P0, PT, R24, 0x3, PT ;  /* 0x000000031800780c */ /* 0x000fda0003f05270 */
[----:B------:R-:W-:Y:S05]  /*5870*/  @!P0 BRA `(.L_x_95) ;  /* 0x00000000000c8947 */ /* 0x000fea0003800000 */
[----:B------:R-:W-:-:S13]  /*5880*/  ISETP.NE.AND P0, PT, R24, 0x2, PT ;  /* 0x000000021800780c */ /* 0x000fda0003f05270 */
[----:B------:R-:W-:Y:S01]  /*5890*/  @!P0 LOP3.LUT R5, R3, 0x800, RZ, 0xc0, !PT ;  /* 0x0000080003058812 */ /* 0x000fe200078ec0ff */
[----:B------:R-:W-:-:S07]  /*58a0*/  @P0 IMAD.MOV.U32 R5, RZ, RZ, RZ ;  /* 0x000000ffff050224 */ /* 0x000fce00078e00ff */
.L_x_95:
[----:B------:R-:W-:Y:S05]  /*58b0*/  BSYNC.RECONVERGENT B0 ;  /* 0x0000000000007941 */ /* 0x000fea0003800200 */
.L_x_94:
        /* <DEDUP_REMOVED lines=30> */
.L_x_97:
[----:B------:R-:W-:Y:S05]  /*5aa0*/  BSYNC.RECONVERGENT B0 ;  /* 0x0000000000007941 */ /* 0x000fea0003800200 */
.L_x_96:
        /* <DEDUP_REMOVED lines=30> */
.L_x_99:
[----:B------:R-:W-:Y:S05]  /*5c90*/  BSYNC.RECONVERGENT B0 ;  /* 0x0000000000007941 */ /* 0x000fea0003800200 */
.L_x_98:
        /* <DEDUP_REMOVED lines=30> */
.L_x_101:
[----:B------:R-:W-:Y:S05]  /*5e80*/  BSYNC.RECONVERGENT B0 ;  /* 0x0000000000007941 */ /* 0x000fea0003800200 */
.L_x_100:
        /* <DEDUP_REMOVED lines=30> */
.L_x_103:
[----:B------:R-:W-:Y:S05]  /*6070*/  BSYNC.RECONVERGENT B0 ;  /* 0x0000000000007941 */ /* 0x000fea0003800200 */
.L_x_102:
        /* <DEDUP_REMOVED lines=30> */
.L_x_105:
[----:B------:R-:W-:Y:S05]  /*6260*/  BSYNC.RECONVERGENT B0 ;  /* 0x0000000000007941 */ /* 0x000fea0003800200 */
.L_x_104:
        /* <DEDUP_REMOVED lines=30> */
.L_x_107:
[----:B------:R-:W-:Y:S05]  /*6450*/  BSYNC.RECONVERGENT B0 ;  /* 0x0000000000007941 */ /* 0x000fea0003800200 */
.L_x_106:
        /* <DEDUP_REMOVED lines=30> */
.L_x_109:
[----:B------:R-:W-:Y:S05]  /*6640*/  BSYNC.RECONVERGENT B0 ;  /* 0x0000000000007941 */ /* 0x000fea0003800200 */
.L_x_108:
        /* <DEDUP_REMOVED lines=30> */
.L_x_111:
[----:B------:R-:W-:Y:S05]  /*6830*/  BSYNC.RECONVERGENT B0 ;  /* 0x0000000000007941 */ /* 0x000fea0003800200 */
.L_x_110:
        /* <DEDUP_REMOVED lines=30> */
.L_x_113:
[----:B------:R-:W-:Y:S05]  /*6a20*/  BSYNC.RECONVERGENT B0 ;  /* 0x0000000000007941 */ /* 0x000fea0003800200 */
.L_x_112:
        /* <DEDUP_REMOVED lines=30> */
.L_x_115:
[----:B------:R-:W-:Y:S05]  /*6c10*/  BSYNC.RECONVERGENT B0 ;  /* 0x0000000000007941 */ /* 0x000fea0003800200 */
.L_x_114:
        /* <DEDUP_REMOVED lines=30> */
.L_x_117:
[----:B------:R-:W-:Y:S05]  /*6e00*/  BSYNC.RECONVERGENT B0 ;  /* 0x0000000000007941 */ /* 0x000fea0003800200 */
.L_x_116:
        /* <DEDUP_REMOVED lines=30> */
.L_x_119:
[----:B------:R-:W-:Y:S05]  /*6ff0*/  BSYNC.RECONVERGENT B0 ;  /* 0x0000000000007941 */ /* 0x000fea0003800200 */
.L_x_118:
        /* <DEDUP_REMOVED lines=30> */
.L_x_121:
[----:B------:R-:W-:Y:S05]  /*71e0*/  BSYNC.RECONVERGENT B0 ;  /* 0x0000000000007941 */ /* 0x000fea0003800200 */
.L_x_120:
        /* <DEDUP_REMOVED lines=30> */
.L_x_123:
[----:B------:R-:W-:Y:S05]  /*73d0*/  BSYNC.RECONVERGENT B0 ;  /* 0x0000000000007941 */ /* 0x000fea0003800200 */
.L_x_122:
        /* <DEDUP_REMOVED lines=30> */
.L_x_125:
[----:B------:R-:W-:Y:S05]  /*75c0*/  BSYNC.RECONVERGENT B0 ;  /* 0x0000000000007941 */ /* 0x000fea0003800200 */
.L_x_124:
        /* <DEDUP_REMOVED lines=30> */
.L_x_127:
[----:B------:R-:W-:Y:S05]  /*77b0*/  BSYNC.RECONVERGENT B0 ;  /* 0x0000000000007941 */ /* 0x000fea0003800200 */
.L_x_126:
        /* <DEDUP_REMOVED lines=30> */
.L_x_129:
[----:B------:R-:W-:Y:S05]  /*79a0*/  BSYNC.RECONVERGENT B0 ;  /* 0x0000000000007941 */ /* 0x000fea0003800200 */
.L_x_128:
        /* <DEDUP_REMOVED lines=30> */
.L_x_131:
[----:B------:R-:W-:Y:S05]  /*7b90*/  BSYNC.RECONVERGENT B0 ;  /* 0x0000000000007941 */ /* 0x000fea0003800200 */
.L_x_130:
[----:B------:R-:W-:Y:S01]  /*7ba0*/  SHF.R.U32.HI R24, RZ, 0x1e, R0 ;  /* 0x0000001eff187819 */ /* 0x000fe20000011600 */
[----:B------:R-:W-:Y:S01]  /*7bb0*/  BSSY.RECONVERGENT B0, `(.L_x_132) ;  /* 0x000001f000007945 */ /* 0x000fe20003800200 */
[----:B------:R-:W-:Y:S02]  /*7bc0*/  SHF.R.U32.HI R25, RZ, 0x1e, R7 ;  /* 0x0000001eff197819 */ /* 0x000fe40000011607 */
[----:B------:R-:W-:Y:S02]  /*7bd0*/  SHF.R.U32.HI R26, RZ, 0x1e, R6 ;  /* 0x0000001eff1a7819 */ /* 0x000fe40000011606 */
[----:B------:R-:W-:Y:S02]  /*7be0*/  LOP3.LUT R24, R24, 0x1, RZ, 0xc0, !PT ;  /* 0x0000000118187812 */ /* 0x000fe400078ec0ff */
[----:B------:R-:W-:Y:S02]  /*7bf0*/  LOP3.LUT R25, R25, 0x1, RZ, 0xc0, !PT ;  /* 0x0000000119197812 */ /* 0x000fe400078ec0ff */
[----:B------:R-:W-:-:S02]  /*7c00*/  LOP3.LUT R26, R26, 0x1, RZ, 0xc0, !PT ;  /* 0x000000011a1a7812 */ /* 0x000fc400078ec0ff */
[----:B------:R-:W-:Y:S02]  /*7c10*/  LOP3.LUT R22, R21, R22, RZ, 0xfc, !PT ;  /* 0x0000001615167212 */ /* 0x000fe400078efcff */
[----:B------:R-:W-:Y:S02]  /*7c20*/  IADD3 R24, PT, PT, R26, R24, R25 ;  /* 0x000000181a187210 */ /* 0x000fe40007ffe019 */
[----:B------:R-:W-:Y:S02]  /*7c30*/  SHF.R.U32.HI R25, RZ, 0x1e, R10 ;  /* 0x0000001eff197819 */ /* 0x000fe4000001160a */
[----:B------:R-:W-:Y:S02]  /*7c40*/  SHF.R.U32.HI R26, RZ, 0x1f, R3 ;  /* 0x0000001fff1a7819 */ /* 0x000fe40000011603 */
[----:B------:R-:W-:Y:S02]  /*7c50*/  LOP3.LUT R25, R25, 0x1, RZ, 0xc0, !PT ;  /* 0x0000000119197812 */ /* 0x000fe400078ec0ff */
[----:B------:R-:W-:-:S02]  /*7c60*/  LOP3.LUT R22, R5, R22, RZ, 0xfc, !PT ;  /* 0x0000001605167212 */ /* 0x000fc400078efcff */
[----:B------:R-:W-:Y:S02]  /*7c70*/  IADD3 R24, PT, PT, R26, R24, R25 ;  /* 0x000000181a187210 */ /* 0x000fe40007ffe019 */
[----:B------:R-:W-:Y:S02]  /*7c80*/  SHF.R.U32.HI R25, RZ, 0x1e, R12 ;  /* 0x0000001eff197819 */ /* 0x000fe4000001160c */
[----:B------:R-:W-:Y:S02]  /*7c90*/  SHF.R.U32.HI R26, RZ, 0x1e, R11 ;  /* 0x0000001eff1a7819 */ /* 0x000fe4000001160b */
[----:B------:R-:W-:Y:S02]  /*7ca0*/  LOP3.LUT R25, R25, 0x1, RZ, 0xc0, !PT ;  /* 0x0000000119197812 */ /* 0x000fe400078ec0ff */
[----:B------:R-:W-:Y:S02]  /*7cb0*/  LOP3.LUT R26, R26, 0x1, RZ, 0xc0, !PT ;  /* 0x000000011a1a7812 */ /* 0x000fe400078ec0ff */
[----:B------:R-:W-:-:S02]  /*7cc0*/  LOP3.LUT R13, R13, R22, RZ, 0xfc, !PT ;  /* 0x000000160d0d7212 */ /* 0x000fc400078efcff */
[----:B------:R-:W-:Y:S02]  /*7cd0*/  IADD3 R24, PT, PT, R26, R24, R25 ;  /* 0x000000181a187210 */ /* 0x000fe40007ffe019 */
[----:B------:R-:W-:Y:S02]  /*7ce0*/  SHF.R.U32.HI R25, RZ, 0x1e, R9 ;  /* 0x0000001eff197819 */ /* 0x000fe40000011609 */
[----:B------:R-:W-:Y:S01]  /*7cf0*/  LOP3.LUT R23, R23, UR4, RZ, 0xfc, !PT ;  /* 0x0000000417177c12 */ /* 0x000fe2000f8efcff */
[----:B------:R-:W-:Y:S01]  /*7d00*/  UMOV UR4, URZ ;  /* 0x000000ff00047c82 */ /* 0x000fe20008000000 */
[----:B------:R-:W-:Y:S02]  /*7d10*/  LOP3.LUT R21, R25, 0x1, RZ, 0xc0, !PT ;  /* 0x0000000119157812 */ /* 0x000fe400078ec0ff */
[----:B------:R-:W-:Y:S01]  /*7d20*/  LOP3.LUT R22, R14, R13, RZ, 0xfc, !PT ;  /* 0x0000000d0e167212 */ /* 0x000fe200078efcff */
[----:B------:R-:W-:Y:S02]  /*7d30*/  IMAD.MOV.U32 R13, RZ, RZ, 0x40000000 ;  /* 0x40000000ff0d7424 */ /* 0x000fe400078e00ff */
[----:B------:R-:W-:-:S05]  /*7d40*/  IMAD.IADD R21, R24, 0x1, R21 ;  /* 0x0000000118157824 */ /* 0x000fca00078e0215 */
[----:B------:R-:W-:-:S13]  /*7d50*/  ISETP.NE.AND P0, PT, R21, 0x3, PT ;  /* 0x000000031500780c */ /* 0x000fda0003f05270 */
[----:B------:R-:W-:Y:S05]  /*7d60*/  @!P0 BRA `(.L_x_133) ;  /* 0x00000000000c8947 */ /* 0x000fea0003800000 */
[----:B------:R-:W-:-:S13]  /*7d70*/  ISETP.NE.AND P0, PT, R21, 0x2, PT ;  /* 0x000000021500780c */ /* 0x000fda0003f05270 */
[----:B------:R-:W-:Y:S01]  /*7d80*/  @!P0 LOP3.LUT R13, R3, 0x40000000, RZ, 0xc0, !PT ;  /* 0x40000000030d8812 */ /* 0x000fe200078ec0ff */
[----:B------:R-:W-:-:S07]  /*7d90*/  @P0 IMAD.MOV.U32 R13, RZ, RZ, RZ ;  /* 0x000000ffff0d0224 */ /* 0x000fce00078e00ff */
.L_x_133:
[----:B------:R-:W-:Y:S05]  /*7da0*/  BSYNC.RECONVERGENT B0 ;  /* 0x0000000000007941 */ /* 0x000fea0003800200 */
.L_x_132:
[----:B------:R-:W-:Y:S01]  /*7db0*/  SHF.R.U32.HI R14, RZ, 0x1f, R0 ;  /* 0x0000001fff0e7819 */ /* 0x000fe20000011600 */
[----:B------:R-:W-:Y:S01]  /*7dc0*/  BSSY.RECONVERGENT B0, `(.L_x_134) ;  /* 0x000001a000007945 */ /* 0x000fe20003800200 */
[----:B------:R-:W-:Y:S02]  /*7dd0*/  SHF.R.U32.HI R0, RZ, 0x1f, R7 ;  /* 0x0000001fff007819 */ /* 0x000fe40000011607 */
[----:B------:R-:W-:Y:S02]  /*7de0*/  SHF.R.U32.HI R5, RZ, 0x1f, R6 ;  /* 0x0000001fff057819 */ /* 0x000fe40000011606 */
[----:B------:R-:W-:Y:S02]  /*7df0*/  SHF.R.U32.HI R12, RZ, 0x1f, R12 ;  /* 0x0000001fff0c7819 */ /* 0x000fe4000001160c */
[----:B------:R-:W-:Y:S02]  /*7e00*/  IADD3 R5, PT, PT, R5, R14, R0 ;  /* 0x0000000e05057210 */ /* 0x000fe40007ffe000 */
[----:B------:R-:W-:-:S02]  /*7e10*/  SHF.R.U32.HI R0, RZ, 0x1f, R10 ;  /* 0x0000001fff007819 */ /* 0x000fc4000001160a */
[----:B------:R-:W-:Y:S02]  /*7e20*/  SHF.R.U32.HI R11, RZ, 0x1f, R11 ;  /* 0x0000001fff0b7819 */ /* 0x000fe4000001160b */
[----:B------:R-:W-:Y:S02]  /*7e30*/  IADD3 R0, PT, PT, R4, R5, R0 ;  /* 0x0000000504007210 */ /* 0x000fe40007ffe000 */
[----:B------:R-:W-:Y:S01]  /*7e40*/  LOP3.LUT R15, R15, R22, RZ, 0xfc, !PT ;  /* 0x000000160f0f7212 */ /* 0x000fe200078efcff */
[----:B------:R-:W0:Y:S01]  /*7e50*/  LDC.64 R4, c[0x0][0x388] ;  /* 0x0000e200ff047b82 */ /* 0x000e220000000a00 */
[----:B------:R-:W-:Y:S02]  /*7e60*/  IADD3 R0, PT, PT, R11, R0, R12 ;  /* 0x000000000b007210 */ /* 0x000fe40007ffe00c */
[----:B------:R-:W-:Y:S02]  /*7e70*/  LOP3.LUT R16, R16, R15, RZ, 0xfc, !PT ;  /* 0x0000000f10107212 */ /* 0x000fe400078efcff */
[----:B------:R-:W-:Y:S01]  /*7e80*/  LEA.HI R9, R9, R0, RZ, 0x1 ;  /* 0x0000000009097211 */ /* 0x000fe200078f08ff */
[----:B------:R-:W-:Y:S01]  /*7e90*/  IMAD.MOV.U32 R0, RZ, RZ, -0x80000000 ;  /* 0x80000000ff007424 */ /* 0x000fe200078e00ff */
[----:B------:R-:W-:-:S02]  /*7ea0*/  LOP3.LUT R17, R17, R16, RZ, 0xfc, !PT ;  /* 0x0000001011117212 */ /* 0x000fc400078efcff */
[----:B------:R-:W-:Y:S02]  /*7eb0*/  ISETP.NE.AND P0, PT, R9, 0x3, PT ;  /* 0x000000030900780c */ /* 0x000fe40003f05270 */
[----:B------:R-:W-:Y:S02]  /*7ec0*/  LOP3.LUT R18, R18, R17, RZ, 0xfc, !PT ;  /* 0x0000001112127212 */ /* 0x000fe400078efcff */
[----:B------:R-:W-:Y:S01]  /*7ed0*/  LOP3.LUT R23, R23, UR4, RZ, 0xfc, !PT ;  /* 0x0000000417177c12 */ /* 0x000fe2000f8efcff */
[----:B------:R-:W-:Y:S01]  /*7ee0*/  UMOV UR4, URZ ;  /* 0x000000ff00047c82 */ /* 0x000fe20008000000 */
[----:B------:R-:W-:-:S04]  /*7ef0*/  LOP3.LUT R19, R19, R18, RZ, 0xfc, !PT ;  /* 0x0000001213137212 */ /* 0x000fc800078efcff */
[----:B------:R-:W-:-:S04]  /*7f00*/  LOP3.LUT R20, R20, R19, RZ, 0xfc, !PT ;  /* 0x0000001314147212 */ /* 0x000fc800078efcff */
[----:B------:R-:W-:Y:S01]  /*7f10*/  LOP3.LUT R13, R13, R20, RZ, 0xfc, !PT ;  /* 0x000000140d0d7212 */ /* 0x000fe200078efcff */
[----:B------:R-:W-:Y:S06]  /*7f20*/  @!P0 BRA `(.L_x_135) ;  /* 0x00000000000c8947 */ /* 0x000fec0003800000 */
[----:B------:R-:W-:-:S13]  /*7f30*/  ISETP.NE.AND P0, PT, R9, 0x2, PT ;  /* 0x000000020900780c */ /* 0x000fda0003f05270 */
[----:B------:R-:W-:Y:S01]  /*7f40*/  @!P0 LOP3.LUT R0, R3, 0x80000000, RZ, 0xc0, !PT ;  /* 0x8000000003008812 */ /* 0x000fe200078ec0ff */
[----:B------:R-:W-:-:S07]  /*7f50*/  @P0 IMAD.MOV.U32 R0, RZ, RZ, RZ ;  /* 0x000000ffff000224 */ /* 0x000fce00078e00ff */
.L_x_135:
[----:B------:R-:W-:Y:S05]  /*7f60*/  BSYNC.RECONVERGENT B0 ;  /* 0x0000000000007941 */ /* 0x000fea0003800200 */
.L_x_134:
[----:B------:R-:W-:Y:S01]  /*7f70*/  LOP3.LUT R2, R23, UR4, RZ, 0xfc, !PT ;  /* 0x0000000417027c12 */ /* 0x000fe2000f8efcff */
[----:B0-----:R-:W-:Y:S01]  /*7f80*/  IMAD.WIDE R4, R8, 0x8, R4 ;  /* 0x0000000808047825 */ /* 0x001fe200078e0204 */
[----:B------:R-:W-:-:S05]  /*7f90*/  LOP3.LUT R3, R0, R13, RZ, 0xfc, !PT ;  /* 0x0000000d00037212 */ /* 0x000fca00078efcff */
[----:B------:R-:W-:Y:S01]  /*7fa0*/  STG.E.64 desc[UR6][R4.64], R2 ;  /* 0x0000000204007986 */ /* 0x000fe2000c101b06 */
[----:B------:R-:W-:Y:S05]  /*7fb0*/  EXIT ;  /* 0x000000000000794d */ /* 0x000fea0003800000 */
.L_x_136:
[----:B------:R-:W-:-:S00]  /*7fc0*/  BRA `(.L_x_136) ;  /* 0xfffffffc00fc7947 */ /* 0x000fc0000383ffff */
[----:B------:R-:W-:-:S00]  /*7fd0*/  NOP ;  /* 0x0000000000007918 */ /* 0x000fc00000000000 */
        /* <DEDUP_REMOVED lines=10> */
.L_x_137:


//--------------------- .nv.shared.reserved.0     --------------------------
	.section	.nv.shared.reserved.0,"aw",@nobits
	.weak		__nv_reservedSMEM_offset_0_alias
	.size		__nv_reservedSMEM_offset_0_alias, 0, 64
	.other		__nv_reservedSMEM_offset_0_alias,@"STO_CUDA_RESERVED_SHARED STV_DEFAULT"
__nv_reservedSMEM_offset_0_alias:
	.zero		0
	.zero		64


//--------------------- .nv.constant0._Z19game_of_life_kernelPKmPmii --------------------------
	.section	.nv.constant0._Z19game_of_life_kernelPKmPmii,"a",@progbits
	.sectionflags	@""
	.align	4
.nv.constant0._Z19game_of_life_kernelPKmPmii:
	.zero		920


//--------------------- SYMBOLS --------------------------

	.type		.nv.reservedSmem.offset0,@object
	.size		.nv.reservedSmem.offset0,0x4
